//
// Generated by NVIDIA NVVM Compiler
//
// Compiler Build ID: CL-36424714
// Cuda compilation tools, release 13.0, V13.0.88
// Based on NVVM 20.0.0
//

.version 9.0
.target sm_100
.address_size 64

	// .globl	_Z9filteringPfiffiiiiPiS0_fiS_S_

.visible .entry _Z9filteringPfiffiiiiPiS0_fiS_S_(
	.param .u64 .ptr .align 1 _Z9filteringPfiffiiiiPiS0_fiS_S__param_0,
	.param .u32 _Z9filteringPfiffiiiiPiS0_fiS_S__param_1,
	.param .f32 _Z9filteringPfiffiiiiPiS0_fiS_S__param_2,
	.param .f32 _Z9filteringPfiffiiiiPiS0_fiS_S__param_3,
	.param .u32 _Z9filteringPfiffiiiiPiS0_fiS_S__param_4,
	.param .u32 _Z9filteringPfiffiiiiPiS0_fiS_S__param_5,
	.param .u32 _Z9filteringPfiffiiiiPiS0_fiS_S__param_6,
	.param .u32 _Z9filteringPfiffiiiiPiS0_fiS_S__param_7,
	.param .u64 .ptr .align 1 _Z9filteringPfiffiiiiPiS0_fiS_S__param_8,
	.param .u64 .ptr .align 1 _Z9filteringPfiffiiiiPiS0_fiS_S__param_9,
	.param .f32 _Z9filteringPfiffiiiiPiS0_fiS_S__param_10,
	.param .u32 _Z9filteringPfiffiiiiPiS0_fiS_S__param_11,
	.param .u64 .ptr .align 1 _Z9filteringPfiffiiiiPiS0_fiS_S__param_12,
	.param .u64 .ptr .align 1 _Z9filteringPfiffiiiiPiS0_fiS_S__param_13
)
{
	.reg .pred 	%p<35>;
	.reg .b32 	%r<124>;
	.reg .b32 	%f<206>;
	.reg .b64 	%rd<39>;

	ld.param.u64 	%rd8, [_Z9filteringPfiffiiiiPiS0_fiS_S__param_0];
	ld.param.u32 	%r50, [_Z9filteringPfiffiiiiPiS0_fiS_S__param_1];
	ld.param.u32 	%r51, [_Z9filteringPfiffiiiiPiS0_fiS_S__param_4];
	ld.param.u32 	%r52, [_Z9filteringPfiffiiiiPiS0_fiS_S__param_5];
	ld.param.u32 	%r53, [_Z9filteringPfiffiiiiPiS0_fiS_S__param_6];
	ld.param.u32 	%r54, [_Z9filteringPfiffiiiiPiS0_fiS_S__param_7];
	ld.param.u64 	%rd9, [_Z9filteringPfiffiiiiPiS0_fiS_S__param_12];
	ld.param.u64 	%rd10, [_Z9filteringPfiffiiiiPiS0_fiS_S__param_13];
	cvta.to.global.u64 	%rd1, %rd10;
	cvta.to.global.u64 	%rd2, %rd9;
	cvta.to.global.u64 	%rd3, %rd8;
	cvt.rn.f32.s32 	%f38, %r52;
	cvt.rn.f32.s32 	%f39, %r51;
	setp.eq.s32 	%p1, %r50, 0;
	selp.f32 	%f1, 0f3F800000, 0f3F3504F3, %p1;
	fma.rn.f32 	%f2, %f1, %f38, 0f00000000;
	setp.eq.s32 	%p2, %r50, 45;
	selp.f32 	%f40, 0f3F3504F3, 0fBF3504F3, %p2;
	selp.f32 	%f3, 0f00000000, %f40, %p1;
	mov.f32 	%f41, 0f00000000;
	copysign.f32 	%f42, %f3, %f41;
	sub.f32 	%f4, %f2, %f42;
	fma.rn.f32 	%f5, %f3, %f38, 0f00000000;
	mul.f32 	%f6, %f3, %f39;
	fma.rn.f32 	%f7, %f1, %f39, %f5;
	add.f32 	%f43, %f42, 0f00000000;
	fma.rn.f32 	%f8, %f1, %f39, %f43;
	mov.b32 	%r111, 0;
	setp.eq.s32 	%p3, %r50, -45;
	@%p3 bra 	$L__BB0_3;
	setp.ne.s32 	%p4, %r50, 45;
	mov.u32 	%r112, %r52;
	mov.u32 	%r113, %r51;
	mov.u32 	%r114, %r111;
	@%p4 bra 	$L__BB0_4;
	mov.f32 	%f44, 0f00000000;
	sub.f32 	%f45, %f44, %f6;
	cvt.rpi.f32.f32 	%f46, %f45;
	cvt.rzi.s32.f32 	%r111, %f46;
	cvt.rmi.f32.f32 	%f47, %f4;
	cvt.rzi.s32.f32 	%r112, %f47;
	cvt.rmi.f32.f32 	%f48, %f7;
	cvt.rzi.s32.f32 	%r113, %f48;
	bra.uni 	$L__BB0_4;
$L__BB0_3:
	sub.f32 	%f49, %f2, %f6;
	cvt.rmi.f32.f32 	%f50, %f49;
	cvt.rzi.s32.f32 	%r112, %f50;
	cvt.rmi.f32.f32 	%f51, %f8;
	cvt.rzi.s32.f32 	%r113, %f51;
	cvt.rpi.f32.f32 	%f52, %f5;
	cvt.rzi.s32.f32 	%r114, %f52;
$L__BB0_4:
	mov.u32 	%r58, %ctaid.y;
	mov.u32 	%r59, %ctaid.x;
	add.s32 	%r13, %r111, %r59;
	setp.lt.s32 	%p5, %r13, 0;
	add.s32 	%r14, %r112, %r59;
	setp.ge.s32 	%p6, %r14, %r54;
	add.s32 	%r15, %r113, %r58;
	setp.ge.s32 	%p7, %r15, %r53;
	or.pred  	%p8, %p6, %p7;
	or.pred  	%p9, %p8, %p5;
	add.s32 	%r115, %r114, %r58;
	setp.lt.s32 	%p10, %r115, 0;
	or.pred  	%p11, %p9, %p10;
	@%p11 bra 	$L__BB0_33;
	setp.gt.s32 	%p12, %r114, %r113;
	mov.f32 	%f200, 0f00000000;
	@%p12 bra 	$L__BB0_22;
	max.s32 	%r60, %r13, %r14;
	max.s32 	%r17, %r115, %r15;
	sub.s32 	%r18, %r60, %r13;
	add.s32 	%r61, %r18, 1;
	and.b32  	%r19, %r61, 15;
	and.b32  	%r20, %r61, 7;
	and.b32  	%r21, %r61, 3;
	and.b32  	%r62, %r61, -16;
	neg.s32 	%r22, %r62;
	mov.f32 	%f200, 0f00000000;
$L__BB0_7:
	mov.u32 	%r23, %r115;
	setp.lt.s32 	%p13, %r112, %r111;
	@%p13 bra 	$L__BB0_21;
	setp.lt.u32 	%p14, %r18, 15;
	mul.lo.s32 	%r24, %r23, %r54;
	mov.u32 	%r119, %r13;
	@%p14 bra 	$L__BB0_11;
	add.s32 	%r117, %r13, %r24;
	mov.u32 	%r116, %r22;
	mov.u32 	%r119, %r13;
$L__BB0_10:
	.pragma "nounroll";
	mul.wide.s32 	%rd11, %r117, 4;
	add.s64 	%rd12, %rd3, %rd11;
	ld.global.f32 	%f56, [%rd12];
	add.f32 	%f57, %f200, %f56;
	ld.global.f32 	%f58, [%rd12+4];
	add.f32 	%f59, %f57, %f58;
	ld.global.f32 	%f60, [%rd12+8];
	add.f32 	%f61, %f59, %f60;
	ld.global.f32 	%f62, [%rd12+12];
	add.f32 	%f63, %f61, %f62;
	ld.global.f32 	%f64, [%rd12+16];
	add.f32 	%f65, %f63, %f64;
	ld.global.f32 	%f66, [%rd12+20];
	add.f32 	%f67, %f65, %f66;
	ld.global.f32 	%f68, [%rd12+24];
	add.f32 	%f69, %f67, %f68;
	ld.global.f32 	%f70, [%rd12+28];
	add.f32 	%f71, %f69, %f70;
	ld.global.f32 	%f72, [%rd12+32];
	add.f32 	%f73, %f71, %f72;
	ld.global.f32 	%f74, [%rd12+36];
	add.f32 	%f75, %f73, %f74;
	ld.global.f32 	%f76, [%rd12+40];
	add.f32 	%f77, %f75, %f76;
	ld.global.f32 	%f78, [%rd12+44];
	add.f32 	%f79, %f77, %f78;
	ld.global.f32 	%f80, [%rd12+48];
	add.f32 	%f81, %f79, %f80;
	ld.global.f32 	%f82, [%rd12+52];
	add.f32 	%f83, %f81, %f82;
	ld.global.f32 	%f84, [%rd12+56];
	add.f32 	%f85, %f83, %f84;
	ld.global.f32 	%f86, [%rd12+60];
	add.f32 	%f200, %f85, %f86;
	add.s32 	%r119, %r119, 16;
	add.s32 	%r117, %r117, 16;
	add.s32 	%r116, %r116, 16;
	setp.ne.s32 	%p15, %r116, 0;
	@%p15 bra 	$L__BB0_10;
$L__BB0_11:
	setp.eq.s32 	%p16, %r19, 0;
	@%p16 bra 	$L__BB0_21;
	add.s32 	%r63, %r19, -1;
	setp.lt.u32 	%p17, %r63, 7;
	@%p17 bra 	$L__BB0_14;
	add.s32 	%r64, %r119, %r24;
	mul.wide.s32 	%rd13, %r64, 4;
	add.s64 	%rd14, %rd3, %rd13;
	ld.global.f32 	%f88, [%rd14];
	add.f32 	%f89, %f200, %f88;
	ld.global.f32 	%f90, [%rd14+4];
	add.f32 	%f91, %f89, %f90;
	ld.global.f32 	%f92, [%rd14+8];
	add.f32 	%f93, %f91, %f92;
	ld.global.f32 	%f94, [%rd14+12];
	add.f32 	%f95, %f93, %f94;
	ld.global.f32 	%f96, [%rd14+16];
	add.f32 	%f97, %f95, %f96;
	ld.global.f32 	%f98, [%rd14+20];
	add.f32 	%f99, %f97, %f98;
	ld.global.f32 	%f100, [%rd14+24];
	add.f32 	%f101, %f99, %f100;
	ld.global.f32 	%f102, [%rd14+28];
	add.f32 	%f200, %f101, %f102;
	add.s32 	%r119, %r119, 8;
$L__BB0_14:
	setp.eq.s32 	%p18, %r20, 0;
	@%p18 bra 	$L__BB0_21;
	add.s32 	%r65, %r20, -1;
	setp.lt.u32 	%p19, %r65, 3;
	@%p19 bra 	$L__BB0_17;
	add.s32 	%r66, %r119, %r24;
	mul.wide.s32 	%rd15, %r66, 4;
	add.s64 	%rd16, %rd3, %rd15;
	ld.global.f32 	%f104, [%rd16];
	add.f32 	%f105, %f200, %f104;
	ld.global.f32 	%f106, [%rd16+4];
	add.f32 	%f107, %f105, %f106;
	ld.global.f32 	%f108, [%rd16+8];
	add.f32 	%f109, %f107, %f108;
	ld.global.f32 	%f110, [%rd16+12];
	add.f32 	%f200, %f109, %f110;
	add.s32 	%r119, %r119, 4;
$L__BB0_17:
	setp.eq.s32 	%p20, %r21, 0;
	@%p20 bra 	$L__BB0_21;
	setp.eq.s32 	%p21, %r21, 1;
	add.s32 	%r67, %r119, %r24;
	mul.wide.s32 	%rd17, %r67, 4;
	add.s64 	%rd4, %rd3, %rd17;
	ld.global.f32 	%f111, [%rd4];
	add.f32 	%f200, %f200, %f111;
	@%p21 bra 	$L__BB0_21;
	setp.eq.s32 	%p22, %r21, 2;
	ld.global.f32 	%f112, [%rd4+4];
	add.f32 	%f200, %f200, %f112;
	@%p22 bra 	$L__BB0_21;
	ld.global.f32 	%f113, [%rd4+8];
	add.f32 	%f200, %f200, %f113;
$L__BB0_21:
	add.s32 	%r115, %r23, 1;
	setp.ne.s32 	%p23, %r23, %r17;
	@%p23 bra 	$L__BB0_7;
$L__BB0_22:
	ld.param.f32 	%f189, [_Z9filteringPfiffiiiiPiS0_fiS_S__param_3];
	ld.param.f32 	%f188, [_Z9filteringPfiffiiiiPiS0_fiS_S__param_2];
	sub.s32 	%r68, %r113, %r114;
	sub.s32 	%r69, %r112, %r111;
	mad.lo.s32 	%r70, %r69, %r68, %r69;
	add.s32 	%r71, %r68, %r70;
	add.s32 	%r72, %r71, 1;
	cvt.rn.f32.s32 	%f114, %r72;
	div.rn.f32 	%f115, %f200, %f114;
	sub.f32 	%f25, %f115, %f189;
	abs.f32 	%f116, %f25;
	setp.geu.f32 	%p24, %f116, %f188;
	mov.f32 	%f203, 0f00000000;
	@%p24 bra 	$L__BB0_32;
	mad.lo.s32 	%r38, %r54, %r58, %r59;
	mul.wide.s32 	%rd20, %r38, 4;
	add.s64 	%rd21, %rd2, %rd20;
	st.global.f32 	[%rd21], %f25;
	cvt.rn.f32.u32 	%f26, %r58;
	setp.lt.s32 	%p25, %r51, 1;
	@%p25 bra 	$L__BB0_30;
	setp.lt.s32 	%p26, %r52, 1;
	@%p26 bra 	$L__BB0_30;
	ld.param.u64 	%rd37, [_Z9filteringPfiffiiiiPiS0_fiS_S__param_8];
	mul.lo.s32 	%r39, %r54, 3;
	cvta.to.global.u64 	%rd5, %rd37;
	add.s32 	%r40, %r52, %r59;
	mov.f32 	%f203, 0f00000000;
	cvt.rn.f32.u32 	%f122, %r59;
	mov.u32 	%r122, %r58;
$L__BB0_26:
	sub.s32 	%r75, %r122, %r58;
	mul.lo.s32 	%r42, %r75, %r52;
	cvt.rn.f32.u32 	%f125, %r122;
	sub.f32 	%f126, %f125, %f26;
	mov.u32 	%r123, %r59;
$L__BB0_27:
	cvt.rn.f32.u32 	%f121, %r123;
	sub.f32 	%f123, %f121, %f122;
	fma.rn.f32 	%f124, %f1, %f123, %f122;
	mul.f32 	%f127, %f3, %f126;
	sub.f32 	%f29, %f124, %f127;
	fma.rn.f32 	%f128, %f3, %f123, %f26;
	fma.rn.f32 	%f30, %f1, %f126, %f128;
	cvt.rmi.f32.f32 	%f129, %f29;
	cvt.rzi.s32.f32 	%r44, %f129;
	cvt.rmi.f32.f32 	%f130, %f30;
	cvt.rzi.s32.f32 	%r76, %f130;
	add.f32 	%f131, %f129, 0f3F800000;
	cvt.rzi.s32.f32 	%r77, %f131;
	add.f32 	%f132, %f130, 0f3F800000;
	cvt.rzi.s32.f32 	%r78, %f132;
	or.b32  	%r79, %r44, %r76;
	setp.lt.s32 	%p27, %r79, 0;
	setp.ge.s32 	%p28, %r77, %r54;
	setp.ge.s32 	%p29, %r78, %r53;
	or.pred  	%p30, %p28, %p29;
	or.pred  	%p31, %p30, %p27;
	mov.f32 	%f205, 0fBF800000;
	@%p31 bra 	$L__BB0_31;
	ld.param.u64 	%rd38, [_Z9filteringPfiffiiiiPiS0_fiS_S__param_9];
	mul.lo.s32 	%r80, %r39, %r76;
	mul.lo.s32 	%r81, %r44, 3;
	add.s32 	%r82, %r80, %r81;
	mul.lo.s32 	%r83, %r39, %r78;
	add.s32 	%r84, %r83, %r81;
	mul.lo.s32 	%r85, %r77, 3;
	add.s32 	%r86, %r80, %r85;
	add.s32 	%r87, %r83, %r85;
	cvt.rn.f32.s32 	%f133, %r77;
	sub.f32 	%f134, %f133, %f29;
	cvt.rn.f32.s32 	%f135, %r78;
	sub.f32 	%f136, %f135, %f30;
	cvt.rn.f32.u32 	%f137, %r76;
	sub.f32 	%f138, %f30, %f137;
	cvt.rn.f32.u32 	%f139, %r44;
	sub.f32 	%f140, %f29, %f139;
	mul.wide.s32 	%rd22, %r82, 4;
	add.s64 	%rd23, %rd5, %rd22;
	ld.global.u32 	%r88, [%rd23];
	cvt.rn.f32.s32 	%f141, %r88;
	mul.wide.s32 	%rd24, %r84, 4;
	add.s64 	%rd25, %rd5, %rd24;
	ld.global.u32 	%r89, [%rd25];
	cvt.rn.f32.s32 	%f142, %r89;
	mul.wide.s32 	%rd26, %r86, 4;
	add.s64 	%rd27, %rd5, %rd26;
	ld.global.u32 	%r90, [%rd27];
	cvt.rn.f32.s32 	%f143, %r90;
	mul.wide.s32 	%rd28, %r87, 4;
	add.s64 	%rd29, %rd5, %rd28;
	ld.global.u32 	%r91, [%rd29];
	cvt.rn.f32.s32 	%f144, %r91;
	mul.f32 	%f145, %f134, %f141;
	mul.f32 	%f146, %f138, %f142;
	mul.f32 	%f147, %f134, %f146;
	fma.rn.f32 	%f148, %f136, %f145, %f147;
	mul.f32 	%f149, %f140, %f143;
	fma.rn.f32 	%f150, %f136, %f149, %f148;
	mul.f32 	%f151, %f140, %f144;
	fma.rn.f32 	%f152, %f138, %f151, %f150;
	ld.global.u32 	%r92, [%rd23+4];
	cvt.rn.f32.s32 	%f153, %r92;
	ld.global.u32 	%r93, [%rd25+4];
	cvt.rn.f32.s32 	%f154, %r93;
	ld.global.u32 	%r94, [%rd27+4];
	cvt.rn.f32.s32 	%f155, %r94;
	ld.global.u32 	%r95, [%rd29+4];
	cvt.rn.f32.s32 	%f156, %r95;
	mul.f32 	%f157, %f134, %f153;
	mul.f32 	%f158, %f138, %f154;
	mul.f32 	%f159, %f134, %f158;
	fma.rn.f32 	%f160, %f136, %f157, %f159;
	mul.f32 	%f161, %f140, %f155;
	fma.rn.f32 	%f162, %f136, %f161, %f160;
	mul.f32 	%f163, %f140, %f156;
	fma.rn.f32 	%f164, %f138, %f163, %f162;
	ld.global.u32 	%r96, [%rd23+8];
	cvt.rn.f32.s32 	%f165, %r96;
	ld.global.u32 	%r97, [%rd25+8];
	cvt.rn.f32.s32 	%f166, %r97;
	ld.global.u32 	%r98, [%rd27+8];
	cvt.rn.f32.s32 	%f167, %r98;
	ld.global.u32 	%r99, [%rd29+8];
	cvt.rn.f32.s32 	%f168, %r99;
	mul.f32 	%f169, %f134, %f165;
	mul.f32 	%f170, %f138, %f166;
	mul.f32 	%f171, %f134, %f170;
	fma.rn.f32 	%f172, %f136, %f169, %f171;
	mul.f32 	%f173, %f140, %f167;
	fma.rn.f32 	%f174, %f136, %f173, %f172;
	mul.f32 	%f175, %f140, %f168;
	fma.rn.f32 	%f176, %f138, %f175, %f174;
	sub.s32 	%r100, %r123, %r59;
	add.s32 	%r101, %r100, %r42;
	mul.lo.s32 	%r102, %r101, 3;
	cvta.to.global.u64 	%rd30, %rd38;
	mul.wide.s32 	%rd31, %r102, 4;
	add.s64 	%rd32, %rd30, %rd31;
	ld.global.u32 	%r103, [%rd32];
	cvt.rn.f32.s32 	%f177, %r103;
	sub.f32 	%f178, %f177, %f152;
	fma.rn.f32 	%f179, %f178, %f178, %f203;
	ld.global.u32 	%r104, [%rd32+4];
	cvt.rn.f32.s32 	%f180, %r104;
	sub.f32 	%f181, %f180, %f164;
	fma.rn.f32 	%f182, %f181, %f181, %f179;
	ld.global.u32 	%r105, [%rd32+8];
	cvt.rn.f32.s32 	%f183, %r105;
	sub.f32 	%f184, %f183, %f176;
	fma.rn.f32 	%f203, %f184, %f184, %f182;
	add.s32 	%r123, %r123, 1;
	setp.lt.s32 	%p32, %r123, %r40;
	@%p32 bra 	$L__BB0_27;
	add.s32 	%r122, %r122, 1;
	add.s32 	%r106, %r51, %r58;
	setp.lt.s32 	%p33, %r122, %r106;
	@%p33 bra 	$L__BB0_26;
$L__BB0_30:
	ld.param.f32 	%f190, [_Z9filteringPfiffiiiiPiS0_fiS_S__param_10];
	mul.lo.s32 	%r107, %r51, %r52;
	mul.lo.s32 	%r108, %r107, 3;
	cvt.rn.f32.s32 	%f185, %r108;
	div.rn.f32 	%f186, %f203, %f185;
	sqrt.rn.f32 	%f187, %f186;
	setp.lt.f32 	%p34, %f187, %f190;
	selp.f32 	%f205, %f187, 0fBF800000, %p34;
$L__BB0_31:
	mul.wide.s32 	%rd33, %r38, 4;
	add.s64 	%rd34, %rd1, %rd33;
	st.global.f32 	[%rd34], %f205;
	bra.uni 	$L__BB0_34;
$L__BB0_32:
	mad.lo.s32 	%r73, %r54, %r58, %r59;
	mul.wide.s32 	%rd18, %r73, 4;
	add.s64 	%rd19, %rd2, %rd18;
	mov.b32 	%r74, -1082130432;
	st.global.u32 	[%rd19], %r74;
$L__BB0_33:
	mad.lo.s32 	%r109, %r54, %r58, %r59;
	mul.wide.s32 	%rd35, %r109, 4;
	add.s64 	%rd36, %rd1, %rd35;
	mov.b32 	%r110, -1082130432;
	st.global.u32 	[%rd36], %r110;
$L__BB0_34:
	ret;

}


// ===== COMPILED SASS (sm_100) =====

	.target	sm_100

	.elftype	@"ET_EXEC"


//--------------------- .note.nv.tkinfo           --------------------------
	.section	.note.nv.tkinfo,"",@"SHT_NOTE"
	.sectionflags	@"SHF_NOTE_NV_TKINFO"
	.tkinfo
        /*0018*/ 	.word	0x00000002
        /*0030*/ 	.string	""
        /*0030*/ 	.string	"ptxas"
        /*0030*/ 	.string	"Cuda compilation tools, release 13.0, V13.0.88"
        /*0030*/ 	.string	"Build cuda_13.0.r13.0/compiler.36424714_0"
        /*0030*/ 	.string	"-arch sm_100 -m 64 "



//--------------------- .note.nv.cuinfo           --------------------------
	.section	.note.nv.cuinfo,"",@"SHT_NOTE"
	.sectionflags	@"SHF_NOTE_NV_CUINFO"
        /*0018*/ 	.short	0x0002
        /*001a*/ 	.short	0x0064
        /*001c*/ 	.short	0x0082
	.zero		2


//--------------------- .nv.info                  --------------------------
	.section	.nv.info,"",@"SHT_CUDA_INFO"
	.align	4


	//----- nvinfo : EIATTR_REGCOUNT
	.align		4
        /*0000*/ 	.byte	0x04, 0x2f
        /*0002*/ 	.short	(.L_1 - .L_0)
	.align		4
.L_0:
        /*0004*/ 	.word	index@(_Z9filteringPfiffiiiiPiS0_fiS_S_)
        /*0008*/ 	.word	0x00000020


	//----- nvinfo : EIATTR_FRAME_SIZE
	.align		4
.L_1:
        /*000c*/ 	.byte	0x04, 0x11
        /*000e*/ 	.short	(.L_3 - .L_2)
	.align		4
.L_2:
        /*0010*/ 	.word	index@($__internal_1_$__cuda_sm3x_div_rn_noftz_f32_slowpath)
        /*0014*/ 	.word	0x00000000


	//----- nvinfo : EIATTR_FRAME_SIZE
	.align		4
.L_3:
        /*0018*/ 	.byte	0x04, 0x11
        /*001a*/ 	.short	(.L_5 - .L_4)
	.align		4
.L_4:
        /*001c*/ 	.word	index@($__internal_0_$__cuda_sm20_sqrt_rn_f32_slowpath)
        /*0020*/ 	.word	0x00000000


	//----- nvinfo : EIATTR_FRAME_SIZE
	.align		4
.L_5:
        /*0024*/ 	.byte	0x04, 0x11
        /*0026*/ 	.short	(.L_7 - .L_6)
	.align		4
.L_6:
        /*0028*/ 	.word	index@(_Z9filteringPfiffiiiiPiS0_fiS_S_)
        /*002c*/ 	.word	0x00000000


	//----- nvinfo : EIATTR_MIN_STACK_SIZE
	.align		4
.L_7:
        /*0030*/ 	.byte	0x04, 0x12
        /*0032*/ 	.short	(.L_9 - .L_8)
	.align		4
.L_8:
        /*0034*/ 	.word	index@(_Z9filteringPfiffiiiiPiS0_fiS_S_)
        /*0038*/ 	.word	0x00000000
.L_9:


//--------------------- .nv.compat                --------------------------
	.section	.nv.compat,"",@"SHT_CUDA_COMPAT_INFO"
	.align	4
        /*0000*/ 	.byte	0x02, 0x09, 0x00, 0x00, 0x02, 0x02, 0x01, 0x00, 0x02, 0x05, 0x05, 0x00, 0x03, 0x07, 0x01, 0x01
        /*0010*/ 	.byte	0x02, 0x03, 0x00, 0x00, 0x02, 0x06, 0x01, 0x00, 0x04, 0x0b, 0x08, 0x00, 0x01, 0x00, 0x00, 0x00
        /*0020*/ 	.byte	0x00, 0x00, 0x00, 0x00


//--------------------- .nv.info._Z9filteringPfiffiiiiPiS0_fiS_S_ --------------------------
	.section	.nv.info._Z9filteringPfiffiiiiPiS0_fiS_S_,"",@"SHT_CUDA_INFO"
	.sectionflags	@""
	.align	4


	//----- nvinfo : EIATTR_CUDA_API_VERSION
	.align		4
        /*0000*/ 	.byte	0x04, 0x37
        /*0002*/ 	.short	(.L_11 - .L_10)
.L_10:
        /*0004*/ 	.word	0x00000082


	//----- nvinfo : EIATTR_KPARAM_INFO
	.align		4
.L_11:
        /*0008*/ 	.byte	0x04, 0x17
        /*000a*/ 	.short	(.L_13 - .L_12)
.L_12:
        /*000c*/ 	.word	0x00000000
        /*0010*/ 	.short	0x000d
        /*0012*/ 	.short	0x0048
        /*0014*/ 	.byte	0x00, 0xf5, 0x21, 0x00


	//----- nvinfo : EIATTR_KPARAM_INFO
	.align		4
.L_13:
        /*0018*/ 	.byte	0x04, 0x17
        /*001a*/ 	.short	(.L_15 - .L_14)
.L_14:
        /*001c*/ 	.word	0x00000000
        /*0020*/ 	.short	0x000c
        /*0022*/ 	.short	0x0040
        /*0024*/ 	.byte	0x00, 0xf5, 0x21, 0x00


	//----- nvinfo : EIATTR_KPARAM_INFO
	.align		4
.L_15:
        /*0028*/ 	.byte	0x04, 0x17
        /*002a*/ 	.short	(.L_17 - .L_16)
.L_16:
        /*002c*/ 	.word	0x00000000
        /*0030*/ 	.short	0x000b
        /*0032*/ 	.short	0x003c
        /*0034*/ 	.byte	0x00, 0xf0, 0x11, 0x00


	//----- nvinfo : EIATTR_KPARAM_INFO
	.align		4
.L_17:
        /*0038*/ 	.byte	0x04, 0x17
        /*003a*/ 	.short	(.L_19 - .L_18)
.L_18:
        /*003c*/ 	.word	0x00000000
        /*0040*/ 	.short	0x000a
        /*0042*/ 	.short	0x0038
        /*0044*/ 	.byte	0x00, 0xf0, 0x11, 0x00


	//----- nvinfo : EIATTR_KPARAM_INFO
	.align		4
.L_19:
        /*0048*/ 	.byte	0x04, 0x17
        /*004a*/ 	.short	(.L_21 - .L_20)
.L_20:
        /*004c*/ 	.word	0x00000000
        /*0050*/ 	.short	0x0009
        /*0052*/ 	.short	0x0030
        /*0054*/ 	.byte	0x00, 0xf5, 0x21, 0x00


	//----- nvinfo : EIATTR_KPARAM_INFO
	.align		4
.L_21:
        /*0058*/ 	.byte	0x04, 0x17
        /*005a*/ 	.short	(.L_23 - .L_22)
.L_22:
        /*005c*/ 	.word	0x00000000
        /*0060*/ 	.short	0x0008
        /*0062*/ 	.short	0x0028
        /*0064*/ 	.byte	0x00, 0xf5, 0x21, 0x00


	//----- nvinfo : EIATTR_KPARAM_INFO
	.align		4
.L_23:
        /*0068*/ 	.byte	0x04, 0x17
        /*006a*/ 	.short	(.L_25 - .L_24)
.L_24:
        /*006c*/ 	.word	0x00000000
        /*0070*/ 	.short	0x0007
        /*0072*/ 	.short	0x0020
        /*0074*/ 	.byte	0x00, 0xf0, 0x11, 0x00


	//----- nvinfo : EIATTR_KPARAM_INFO
	.align		4
.L_25:
        /*0078*/ 	.byte	0x04, 0x17
        /*007a*/ 	.short	(.L_27 - .L_26)
.L_26:
        /*007c*/ 	.word	0x00000000
        /*0080*/ 	.short	0x0006
        /*0082*/ 	.short	0x001c
        /*0084*/ 	.byte	0x00, 0xf0, 0x11, 0x00


	//----- nvinfo : EIATTR_KPARAM_INFO
	.align		4
.L_27:
        /*0088*/ 	.byte	0x04, 0x17
        /*008a*/ 	.short	(.L_29 - .L_28)
.L_28:
        /*008c*/ 	.word	0x00000000
        /*0090*/ 	.short	0x0005
        /*0092*/ 	.short	0x0018
        /*0094*/ 	.byte	0x00, 0xf0, 0x11, 0x00


	//----- nvinfo : EIATTR_KPARAM_INFO
	.align		4
.L_29:
        /*0098*/ 	.byte	0x04, 0x17
        /*009a*/ 	.short	(.L_31 - .L_30)
.L_30:
        /*009c*/ 	.word	0x00000000
        /*00a0*/ 	.short	0x0004
        /*00a2*/ 	.short	0x0014
        /*00a4*/ 	.byte	0x00, 0xf0, 0x11, 0x00


	//----- nvinfo : EIATTR_KPARAM_INFO
	.align		4
.L_31:
        /*00a8*/ 	.byte	0x04, 0x17
        /*00aa*/ 	.short	(.L_33 - .L_32)
.L_32:
        /*00ac*/ 	.word	0x00000000
        /*00b0*/ 	.short	0x0003
        /*00b2*/ 	.short	0x0010
        /*00b4*/ 	.byte	0x00, 0xf0, 0x11, 0x00


	//----- nvinfo : EIATTR_KPARAM_INFO
	.align		4
.L_33:
        /*00b8*/ 	.byte	0x04, 0x17
        /*00ba*/ 	.short	(.L_35 - .L_34)
.L_34:
        /*00bc*/ 	.word	0x00000000
        /*00c0*/ 	.short	0x0002
        /*00c2*/ 	.short	0x000c
        /*00c4*/ 	.byte	0x00, 0xf0, 0x11, 0x00


	//----- nvinfo : EIATTR_KPARAM_INFO
	.align		4
.L_35:
        /*00c8*/ 	.byte	0x04, 0x17
        /*00ca*/ 	.short	(.L_37 - .L_36)
.L_36:
        /*00cc*/ 	.word	0x00000000
        /*00d0*/ 	.short	0x0001
        /*00d2*/ 	.short	0x0008
        /*00d4*/ 	.byte	0x00, 0xf0, 0x11, 0x00


	//----- nvinfo : EIATTR_KPARAM_INFO
	.align		4
.L_37:
        /*00d8*/ 	.byte	0x04, 0x17
        /*00da*/ 	.short	(.L_39 - .L_38)
.L_38:
        /*00dc*/ 	.word	0x00000000
        /*00e0*/ 	.short	0x0000
        /*00e2*/ 	.short	0x0000
        /*00e4*/ 	.byte	0x00, 0xf5, 0x21, 0x00


	//----- nvinfo : EIATTR_SPARSE_MMA_MASK
	.align		4
.L_39:
        /*00e8*/ 	.byte	0x03, 0x50
        /*00ea*/ 	.short	0x0000


	//----- nvinfo : EIATTR_MAXREG_COUNT
	.align		4
        /*00ec*/ 	.byte	0x03, 0x1b
        /*00ee*/ 	.short	0x00ff


	//----- nvinfo : EIATTR_MERCURY_ISA_VERSION
	.align		4
        /*00f0*/ 	.byte	0x03, 0x5f
        /*00f2*/ 	.short	0x0101


	//----- nvinfo : EIATTR_VRC_CTA_INIT_COUNT
	.align		4
        /*00f4*/ 	.byte	0x02, 0x4a
	.zero		1
	.zero		1


	//----- nvinfo : EIATTR_EXIT_INSTR_OFFSETS
	.align		4
        /*00f8*/ 	.byte	0x04, 0x1c
        /*00fa*/ 	.short	(.L_41 - .L_40)


	//   ....[0]....
.L_40:
        /*00fc*/ 	.word	0x00001750


	//   ....[1]....
        /*0100*/ 	.word	0x00001850


	//----- nvinfo : EIATTR_CRS_STACK_SIZE
	.align		4
.L_41:
        /*0104*/ 	.byte	0x04, 0x1e
        /*0106*/ 	.short	(.L_43 - .L_42)
.L_42:
        /*0108*/ 	.word	0x00000000


	//----- nvinfo : EIATTR_CBANK_PARAM_SIZE
	.align		4
.L_43:
        /*010c*/ 	.byte	0x03, 0x19
        /*010e*/ 	.short	0x0050


	//----- nvinfo : EIATTR_PARAM_CBANK
	.align		4
        /*0110*/ 	.byte	0x04, 0x0a
        /*0112*/ 	.short	(.L_45 - .L_44)
	.align		4
.L_44:
        /*0114*/ 	.word	index@(.nv.constant0._Z9filteringPfiffiiiiPiS0_fiS_S_)
        /*0118*/ 	.short	0x0380
        /*011a*/ 	.short	0x0050


	//----- nvinfo : EIATTR_SW_WAR
	.align		4
.L_45:
        /*011c*/ 	.byte	0x04, 0x36
        /*011e*/ 	.short	(.L_47 - .L_46)
.L_46:
        /*0120*/ 	.word	0x00000008
.L_47:


//--------------------- .nv.callgraph             --------------------------
	.section	.nv.callgraph,"",@"SHT_CUDA_CALLGRAPH"
	.align	4
	.sectionentsize	8
	.align		4
        /*0000*/ 	.word	0x00000000
	.align		4
        /*0004*/ 	.word	0xffffffff
	.align		4
        /*0008*/ 	.word	0x00000000
	.align		4
        /*000c*/ 	.word	0xfffffffe
	.align		4
        /*0010*/ 	.word	0x00000000
	.align		4
        /*0014*/ 	.word	0xfffffffd
	.align		4
        /*0018*/ 	.word	0x00000000
	.align		4
        /*001c*/ 	.word	0xfffffffc


//--------------------- .text._Z9filteringPfiffiiiiPiS0_fiS_S_ --------------------------
	.section	.text._Z9filteringPfiffiiiiPiS0_fiS_S_,"ax",@progbits
	.align	128
        .global         _Z9filteringPfiffiiiiPiS0_fiS_S_
        .type           _Z9filteringPfiffiiiiPiS0_fiS_S_,@function
        .size           _Z9filteringPfiffiiiiPiS0_fiS_S_,(.L_x_30 - _Z9filteringPfiffiiiiPiS0_fiS_S_)
        .other          _Z9filteringPfiffiiiiPiS0_fiS_S_,@"STO_CUDA_ENTRY STV_DEFAULT"
_Z9filteringPfiffiiiiPiS0_fiS_S_:
.text._Z9filteringPfiffiiiiPiS0_fiS_S_:
[----:B------:R-:W-:Y:S08]  /*0000*/  LDC R1, c[0x0][0x37c] ;  /* 0x0000df00ff017b82 */ /* 0x000ff00000000800 */
[----:B------:R-:W0:Y:S01]  /*0010*/  LDC R10, c[0x0][0x388] ;  /* 0x0000e200ff0a7b82 */ /* 0x000e220000000800 */
[----:B------:R-:W-:Y:S01]  /*0020*/  HFMA2 R2, -RZ, RZ, 1.8017578125, 7.5519084930419921875e-05 ;  /* 0x3f3504f3ff027431 */ /* 0x000fe200000001ff */
[----:B------:R-:W1:Y:S01]  /*0030*/  LDCU UR4, c[0x0][0x398] ;  /* 0x00007300ff0477ac */ /* 0x000e620008000800 */
[----:B------:R-:W-:Y:S01]  /*0040*/  IMAD.MOV.U32 R3, RZ, RZ, RZ ;  /* 0x000000ffff037224 */ /* 0x000fe200078e00ff */
[----:B------:R-:W2:Y:S01]  /*0050*/  LDCU UR5, c[0x0][0x394] ;  /* 0x00007280ff0577ac */ /* 0x000ea20008000800 */
[----:B-1----:R-:W-:-:S02]  /*0060*/  I2FP.F32.S32 R5, UR4 ;  /* 0x0000000400057c45 */ /* 0x002fc40008201400 */
[C---:B0-----:R-:W-:Y:S02]  /*0070*/  ISETP.NE.AND P1, PT, R10.reuse, 0x2d, PT ;  /* 0x0000002d0a00780c */ /* 0x041fe40003f25270 */
[----:B------:R-:W-:Y:S02]  /*0080*/  ISETP.NE.AND P0, PT, R10, RZ, PT ;  /* 0x000000ff0a00720c */ /* 0x000fe40003f05270 */
[C---:B------:R-:W-:Y:S02]  /*0090*/  FSEL R0, R2.reuse, -0.70710676908493041992, !P1 ;  /* 0xbf3504f302007808 */ /* 0x040fe40004800000 */
[----:B------:R-:W-:Y:S02]  /*00a0*/  FSEL R2, R2, 1, P0 ;  /* 0x3f80000002027808 */ /* 0x000fe40000000000 */
[----:B------:R-:W-:Y:S02]  /*00b0*/  FSEL R0, R0, RZ, P0 ;  /* 0x000000ff00007208 */ /* 0x000fe40000000000 */
[----:B------:R-:W-:Y:S01]  /*00c0*/  ISETP.NE.AND P0, PT, R10, -0x2d, PT ;  /* 0xffffffd30a00780c */ /* 0x000fe20003f05270 */
[C---:B------:R-:W-:Y:S01]  /*00d0*/  FFMA R6, R5.reuse, R2, RZ ;  /* 0x0000000205067223 */ /* 0x040fe200000000ff */
[----:B------:R-:W-:Y:S01]  /*00e0*/  LOP3.LUT R9, RZ, 0x80000000, R0, 0xb8, !PT ;  /* 0x80000000ff097812 */ /* 0x000fe200078eb800 */
[----:B------:R-:W-:Y:S01]  /*00f0*/  FFMA R4, R5, R0, RZ ;  /* 0x0000000005047223 */ /* 0x000fe200000000ff */
[----:B--2---:R-:W-:-:S03]  /*0100*/  I2FP.F32.S32 R7, UR5 ;  /* 0x0000000500077c45 */ /* 0x004fc60008201400 */
[--C-:B------:R-:W-:Y:S01]  /*0110*/  FADD R8, RZ, R9.reuse ;  /* 0x00000009ff087221 */ /* 0x100fe20000000000 */
[----:B------:R-:W-:Y:S01]  /*0120*/  FADD R9, R6, -R9 ;  /* 0x8000000906097221 */ /* 0x000fe20000000000 */
[C---:B------:R-:W-:Y:S02]  /*0130*/  FMUL R11, R7.reuse, R0 ;  /* 0x00000000070b7220 */ /* 0x040fe40000400000 */
[CC--:B------:R-:W-:Y:S01]  /*0140*/  FFMA R8, R7.reuse, R2.reuse, R8 ;  /* 0x0000000207087223 */ /* 0x0c0fe20000000008 */
[----:B------:R-:W-:Y:S01]  /*0150*/  FFMA R7, R7, R2, R4 ;  /* 0x0000000207077223 */ /* 0x000fe20000000004 */
[----:B------:R-:W-:Y:S06]  /*0160*/  @!P0 BRA `(.L_x_0) ;  /* 0x0000000000308947 */ /* 0x000fec0003800000 */
[----:B------:R-:W0:Y:S01]  /*0170*/  LDCU UR4, c[0x0][0x398] ;  /* 0x00007300ff0477ac */ /* 0x000e220008000800 */
[----:B------:R-:W-:Y:S02]  /*0180*/  ISETP.NE.AND P0, PT, R10, 0x2d, PT ;  /* 0x0000002d0a00780c */ /* 0x000fe40003f05270 */
[----:B------:R-:W-:Y:S01]  /*0190*/  MOV R4, RZ ;  /* 0x000000ff00047202 */ /* 0x000fe20000000f00 */
[----:B------:R-:W1:Y:S01]  /*01a0*/  LDCU UR5, c[0x0][0x394] ;  /* 0x00007280ff0577ac */ /* 0x000e620008000800 */
[----:B0-----:R-:W-:Y:S01]  /*01b0*/  IMAD.U32 R6, RZ, RZ, UR4 ;  /* 0x00000004ff067e24 */ /* 0x001fe2000f8e00ff */
[----:B-1----:R-:W-:-:S08]  /*01c0*/  MOV R5, UR5 ;  /* 0x0000000500057c02 */ /* 0x002fd00008000f00 */
[----:B------:R-:W-:Y:S05]  /*01d0*/  @P0 BRA `(.L_x_1) ;  /* 0x0000000000240947 */ /* 0x000fea0003800000 */
[----:B------:R-:W-:Y:S01]  /*01e0*/  FADD R3, RZ, -R11 ;  /* 0x8000000bff037221 */ /* 0x000fe20000000000 */
[----:B------:R0:W1:Y:S08]  /*01f0*/  F2I.FLOOR.NTZ R6, R9 ;  /* 0x0000000900067305 */ /* 0x0000700000207100 */
[----:B------:R0:W4:Y:S08]  /*0200*/  F2I.FLOOR.NTZ R5, R7 ;  /* 0x0000000700057305 */ /* 0x0001300000207100 */
[----:B------:R-:W2:Y:S01]  /*0210*/  F2I.CEIL.NTZ R3, R3 ;  /* 0x0000000300037305 */ /* 0x000ea2000020b100 */
[----:B01----:R-:W-:Y:S05]  /*0220*/  BRA `(.L_x_1) ;  /* 0x0000000000107947 */ /* 0x003fea0003800000 */
.L_x_0:
[----:B------:R-:W-:Y:S01]  /*0230*/  FADD R6, R6, -R11 ;  /* 0x8000000b06067221 */ /* 0x000fe20000000000 */
[----:B------:R0:W1:Y:S08]  /*0240*/  F2I.FLOOR.NTZ R5, R8 ;  /* 0x0000000800057305 */ /* 0x0000700000207100 */
[----:B------:R-:W2:Y:S08]  /*0250*/  F2I.CEIL.NTZ R4, R4 ;  /* 0x0000000400047305 */ /* 0x000eb0000020b100 */
[----:B01----:R-:W3:Y:S02]  /*0260*/  F2I.FLOOR.NTZ R6, R6 ;  /* 0x0000000600067305 */ /* 0x003ee40000207100 */
.L_x_1:
[----:B------:R-:W4:Y:S01]  /*0270*/  S2UR UR10, SR_CTAID.Y ;  /* 0x00000000000a79c3 */ /* 0x000f220000002600 */
[----:B------:R-:W0:Y:S01]  /*0280*/  LDCU UR4, c[0x0][0x39c] ;  /* 0x00007380ff0477ac */ /* 0x000e220008000800 */
[----:B------:R-:W1:Y:S06]  /*0290*/  LDCU UR7, c[0x0][0x3a0] ;  /* 0x00007400ff0777ac */ /* 0x000e6c0008000800 */
[----:B------:R-:W3:Y:S01]  /*02a0*/  S2UR UR11, SR_CTAID.X ;  /* 0x00000000000b79c3 */ /* 0x000ee20000002500 */
[----:B------:R-:W0:Y:S01]  /*02b0*/  LDCU.64 UR14, c[0x0][0x358] ;  /* 0x00006b00ff0e77ac */ /* 0x000e220008000a00 */
[----:B----4-:R-:W-:Y:S01]  /*02c0*/  VIADD R9, R5, UR10 ;  /* 0x0000000a05097c36 */ /* 0x010fe20008000000 */
[----:B--2---:R-:W-:-:S04]  /*02d0*/  IADD3 R10, PT, PT, R4, UR10, RZ ;  /* 0x0000000a040a7c10 */ /* 0x004fc8000fffe0ff */
[----:B0-----:R-:W-:Y:S02]  /*02e0*/  ISETP.GE.AND P0, PT, R9, UR4, PT ;  /* 0x0000000409007c0c */ /* 0x001fe4000bf06270 */
[----:B---3--:R-:W-:Y:S01]  /*02f0*/  IADD3 R8, PT, PT, R6, UR11, RZ ;  /* 0x0000000b06087c10 */ /* 0x008fe2000fffe0ff */
[----:B------:R-:W-:-:S03]  /*0300*/  VIADD R7, R3, UR11 ;  /* 0x0000000b03077c36 */ /* 0x000fc60008000000 */
[----:B-1----:R-:W-:-:S04]  /*0310*/  ISETP.GE.OR P0, PT, R8, UR7, P0 ;  /* 0x0000000708007c0c */ /* 0x002fc80008706670 */
[----:B------:R-:W-:-:S04]  /*0320*/  ISETP.LT.OR P0, PT, R7, RZ, P0 ;  /* 0x000000ff0700720c */ /* 0x000fc80000701670 */
[----:B------:R-:W-:-:S13]  /*0330*/  ISETP.LT.OR P0, PT, R10, RZ, P0 ;  /* 0x000000ff0a00720c */ /* 0x000fda0000701670 */
[----:B------:R-:W-:Y:S05]  /*0340*/  @P0 BRA `(.L_x_2) ;  /* 0x0000001400240947 */ /* 0x000fea0003800000 */
[----:B------:R-:W-:Y:S01]  /*0350*/  ISETP.GT.AND P0, PT, R4, R5, PT ;  /* 0x000000050400720c */ /* 0x000fe20003f04270 */
[----:B------:R-:W-:-:S12]  /*0360*/  IMAD.MOV.U32 R17, RZ, RZ, RZ ;  /* 0x000000ffff117224 */ /* 0x000fd800078e00ff */
[----:B------:R-:W-:Y:S05]  /*0370*/  @P0 BRA `(.L_x_3) ;  /* 0x0000000400e00947 */ /* 0x000fea0003800000 */
[C---:B------:R-:W-:Y:S02]  /*0380*/  VIMNMX R8, PT, PT, R7.reuse, R8, !PT ;  /* 0x0000000807087248 */ /* 0x040fe40007fe0100 */
[----:B------:R-:W-:Y:S02]  /*0390*/  MOV R17, RZ ;  /* 0x000000ff00117202 */ /* 0x000fe40000000f00 */
[----:B------:R-:W-:Y:S02]  /*03a0*/  IADD3 R8, PT, PT, -R7, R8, RZ ;  /* 0x0000000807087210 */ /* 0x000fe40007ffe1ff */
[----:B------:R-:W-:-:S03]  /*03b0*/  VIMNMX R9, PT, PT, R9, R10, !PT ;  /* 0x0000000a09097248 */ /* 0x000fc60007fe0100 */
[----:B------:R-:W-:-:S05]  /*03c0*/  VIADD R13, R8, 0x1 ;  /* 0x00000001080d7836 */ /* 0x000fca0000000000 */
[C---:B------:R-:W-:Y:S02]  /*03d0*/  LOP3.LUT R16, R13.reuse, 0xfffffff0, RZ, 0xc0, !PT ;  /* 0xfffffff00d107812 */ /* 0x040fe400078ec0ff */
[C---:B------:R-:W-:Y:S02]  /*03e0*/  LOP3.LUT R11, R13.reuse, 0xf, RZ, 0xc0, !PT ;  /* 0x0000000f0d0b7812 */ /* 0x040fe400078ec0ff */
[C---:B------:R-:W-:Y:S01]  /*03f0*/  LOP3.LUT R12, R13.reuse, 0x7, RZ, 0xc0, !PT ;  /* 0x000000070d0c7812 */ /* 0x040fe200078ec0ff */
[----:B------:R-:W-:Y:S01]  /*0400*/  IMAD.MOV R16, RZ, RZ, -R16 ;  /* 0x000000ffff107224 */ /* 0x000fe200078e0a10 */
[----:B------:R-:W-:-:S07]  /*0410*/  LOP3.LUT R13, R13, 0x3, RZ, 0xc0, !PT ;  /* 0x000000030d0d7812 */ /* 0x000fce00078ec0ff */
.L_x_9:
[----:B------:R-:W-:-:S13]  /*0420*/  ISETP.GE.AND P0, PT, R6, R3, PT ;  /* 0x000000030600720c */ /* 0x000fda0003f06270 */
[----:B------:R-:W-:Y:S05]  /*0430*/  @!P0 BRA `(.L_x_4) ;  /* 0x0000000400a48947 */ /* 0x000fea0003800000 */
[----:B------:R-:W-:Y:S02]  /*0440*/  ISETP.GE.U32.AND P0, PT, R8, 0xf, PT ;  /* 0x0000000f0800780c */ /* 0x000fe40003f06070 */
[----:B------:R-:W-:Y:S02]  /*0450*/  ISETP.NE.AND P1, PT, R11, RZ, PT ;  /* 0x000000ff0b00720c */ /* 0x000fe40003f25270 */
[----:B------:R-:W-:-:S09]  /*0460*/  MOV R19, R7 ;  /* 0x0000000700137202 */ /* 0x000fd20000000f00 */
[----:B------:R-:W-:Y:S05]  /*0470*/  @!P0 BRA `(.L_x_5) ;  /* 0x0000000000ac8947 */ /* 0x000fea0003800000 */
[----:B------:R-:W0:Y:S01]  /*0480*/  LDCU UR4, c[0x0][0x3a0] ;  /* 0x00007400ff0477ac */ /* 0x000e220008000800 */
[----:B------:R-:W-:Y:S01]  /*0490*/  MOV R18, R16 ;  /* 0x0000001000127202 */ /* 0x000fe20000000f00 */
[--C-:B------:R-:W-:Y:S02]  /*04a0*/  IMAD.MOV.U32 R19, RZ, RZ, R7.reuse ;  /* 0x000000ffff137224 */ /* 0x100fe400078e0007 */
[----:B0-----:R-:W-:-:S07]  /*04b0*/  IMAD R21, R10, UR4, R7 ;  /* 0x000000040a157c24 */ /* 0x001fce000f8e0207 */
.L_x_6:
[----:B------:R-:W0:Y:S02]  /*04c0*/  LDC.64 R14, c[0x0][0x380] ;  /* 0x0000e000ff0e7b82 */ /* 0x000e240000000a00 */
[----:B0-----:R-:W-:-:S05]  /*04d0*/  IMAD.WIDE R14, R21, 0x4, R14 ;  /* 0x00000004150e7825 */ /* 0x001fca00078e020e */
[----:B------:R-:W2:Y:S04]  /*04e0*/  LDG.E R26, desc[UR14][R14.64] ;  /* 0x0000000e0e1a7981 */ /* 0x000ea8000c1e1900 */
[----:B------:R-:W3:Y:S04]  /*04f0*/  LDG.E R27, desc[UR14][R14.64+0x4] ;  /* 0x0000040e0e1b7981 */ /* 0x000ee8000c1e1900 */
[----:B------:R-:W4:Y:S04]  /*0500*/  LDG.E R20, desc[UR14][R14.64+0x8] ;  /* 0x0000080e0e147981 */ /* 0x000f28000c1e1900 */
[----:B------:R-:W5:Y:S04]  /*0510*/  LDG.E R22, desc[UR14][R14.64+0xc] ;  /* 0x00000c0e0e167981 */ /* 0x000f68000c1e1900 */
[----:B------:R-:W5:Y:S04]  /*0520*/  LDG.E R23, desc[UR14][R14.64+0x10] ;  /* 0x0000100e0e177981 */ /* 0x000f68000c1e1900 */
[----:B------:R-:W5:Y:S04]  /*0530*/  LDG.E R24, desc[UR14][R14.64+0x14] ;  /* 0x0000140e0e187981 */ /* 0x000f68000c1e1900 */
[----:B------:R-:W5:Y:S01]  /*0540*/  LDG.E R25, desc[UR14][R14.64+0x18] ;  /* 0x0000180e0e197981 */ /* 0x000f62000c1e1900 */
[----:B--2---:R-:W-:-:S03]  /*0550*/  FADD R26, R26, R17 ;  /* 0x000000111a1a7221 */ /* 0x004fc60000000000 */
[----:B------:R-:W2:Y:S01]  /*0560*/  LDG.E R17, desc[UR14][R14.64+0x1c] ;  /* 0x00001c0e0e117981 */ /* 0x000ea2000c1e1900 */
[----:B---3--:R-:W-:-:S04]  /*0570*/  FADD R27, R26, R27 ;  /* 0x0000001b1a1b7221 */ /* 0x008fc80000000000 */
[----:B----4-:R-:W-:Y:S02]  /*0580*/  FADD R27, R27, R20 ;  /* 0x000000141b1b7221 */ /* 0x010fe40000000000 */
[----:B------:R-:W3:Y:S02]  /*0590*/  LDG.E R20, desc[UR14][R14.64+0x20] ;  /* 0x0000200e0e147981 */ /* 0x000ee4000c1e1900 */
[----:B-----5:R-:W-:Y:S02]  /*05a0*/  FADD R26, R27, R22 ;  /* 0x000000161b1a7221 */ /* 0x020fe40000000000 */
[----:B------:R-:W4:Y:S02]  /*05b0*/  LDG.E R22, desc[UR14][R14.64+0x24] ;  /* 0x0000240e0e167981 */ /* 0x000f24000c1e1900 */
[----:B------:R-:W-:Y:S02]  /*05c0*/  FADD R27, R26, R23 ;  /* 0x000000171a1b7221 */ /* 0x000fe40000000000 */
[----:B------:R-:W5:Y:S02]  /*05d0*/  LDG.E R23, desc[UR14][R14.64+0x28] ;  /* 0x0000280e0e177981 */ /* 0x000f64000c1e1900 */
[----:B------:R-:W-:-:S02]  /*05e0*/  FADD R26, R27, R24 ;  /* 0x000000181b1a7221 */ /* 0x000fc40000000000 */
[----:B------:R-:W5:Y:S02]  /*05f0*/  LDG.E R24, desc[UR14][R14.64+0x2c] ;  /* 0x00002c0e0e187981 */ /* 0x000f64000c1e1900 */
[----:B------:R-:W-:Y:S02]  /*0600*/  FADD R26, R26, R25 ;  /* 0x000000191a1a7221 */ /* 0x000fe40000000000 */
[----:B------:R-:W5:Y:S02]  /*0610*/  LDG.E R25, desc[UR14][R14.64+0x30] ;  /* 0x0000300e0e197981 */ /* 0x000f64000c1e1900 */
[----:B--2---:R-:W-:Y:S02]  /*0620*/  FADD R27, R26, R17 ;  /* 0x000000111a1b7221 */ /* 0x004fe40000000000 */
[----:B------:R-:W2:Y:S04]  /*0630*/  LDG.E R17, desc[UR14][R14.64+0x34] ;  /* 0x0000340e0e117981 */ /* 0x000ea8000c1e1900 */
[----:B------:R-:W2:Y:S01]  /*0640*/  LDG.E R26, desc[UR14][R14.64+0x3c] ;  /* 0x00003c0e0e1a7981 */ /* 0x000ea2000c1e1900 */
[----:B---3--:R-:W-:-:S03]  /*0650*/  FADD R27, R27, R20 ;  /* 0x000000141b1b7221 */ /* 0x008fc60000000000 */
[----:B------:R-:W3:Y:S01]  /*0660*/  LDG.E R20, desc[UR14][R14.64+0x38] ;  /* 0x0000380e0e147981 */ /* 0x000ee2000c1e1900 */
[----:B----4-:R-:W-:Y:S01]  /*0670*/  FADD R22, R27, R22 ;  /* 0x000000161b167221 */ /* 0x010fe20000000000 */
[----:B------:R-:W-:-:S03]  /*0680*/  IADD3 R18, PT, PT, R18, 0x10, RZ ;  /* 0x0000001012127810 */ /* 0x000fc60007ffe0ff */
[----:B-----5:R-:W-:Y:S01]  /*0690*/  FADD R23, R22, R23 ;  /* 0x0000001716177221 */ /* 0x020fe20000000000 */
[----:B------:R-:W-:-:S03]  /*06a0*/  ISETP.NE.AND P0, PT, R18, RZ, PT ;  /* 0x000000ff1200720c */ /* 0x000fc60003f05270 */
[----:B------:R-:W-:-:S04]  /*06b0*/  FADD R24, R23, R24 ;  /* 0x0000001817187221 */ /* 0x000fc80000000000 */
[----:B------:R-:W-:Y:S01]  /*06c0*/  FADD R24, R24, R25 ;  /* 0x0000001918187221 */ /* 0x000fe20000000000 */
[----:B------:R-:W-:Y:S01]  /*06d0*/  IADD3 R19, PT, PT, R19, 0x10, RZ ;  /* 0x0000001013137810 */ /* 0x000fe20007ffe0ff */
[----:B------:R-:W-:Y:S02]  /*06e0*/  VIADD R21, R21, 0x10 ;  /* 0x0000001015157836 */ /* 0x000fe40000000000 */
[----:B--2---:R-:W-:-:S04]  /*06f0*/  FADD R17, R24, R17 ;  /* 0x0000001118117221 */ /* 0x004fc80000000000 */
[----:B---3--:R-:W-:-:S04]  /*0700*/  FADD R17, R17, R20 ;  /* 0x0000001411117221 */ /* 0x008fc80000000000 */
[----:B------:R-:W-:Y:S01]  /*0710*/  FADD R17, R17, R26 ;  /* 0x0000001a11117221 */ /* 0x000fe20000000000 */
[----:B------:R-:W-:Y:S06]  /*0720*/  @P0 BRA `(.L_x_6) ;  /* 0xfffffffc00640947 */ /* 0x000fec000383ffff */
.L_x_5:
[----:B------:R-:W-:Y:S05]  /*0730*/  @!P1 BRA `(.L_x_4) ;  /* 0x0000000000e49947 */ /* 0x000fea0003800000 */
[----:B------:R-:W-:Y:S02]  /*0740*/  IADD3 R14, PT, PT, R11, -0x1, RZ ;  /* 0xffffffff0b0e7810 */ /* 0x000fe40007ffe0ff */
[----:B------:R-:W-:Y:S02]  /*0750*/  ISETP.NE.AND P1, PT, R12, RZ, PT ;  /* 0x000000ff0c00720c */ /* 0x000fe40003f25270 */
[----:B------:R-:W-:-:S13]  /*0760*/  ISETP.GE.U32.AND P0, PT, R14, 0x7, PT ;  /* 0x000000070e00780c */ /* 0x000fda0003f06070 */
[----:B------:R-:W-:Y:S05]  /*0770*/  @!P0 BRA `(.L_x_7) ;  /* 0x0000000000548947 */ /* 0x000fea0003800000 */
[----:B------:R-:W0:Y:S01]  /*0780*/  LDC.64 R14, c[0x0][0x380] ;  /* 0x0000e000ff0e7b82 */ /* 0x000e220000000a00 */
[----:B------:R-:W1:Y:S02]  /*0790*/  LDCU UR4, c[0x0][0x3a0] ;  /* 0x00007400ff0477ac */ /* 0x000e640008000800 */
[----:B-1----:R-:W-:-:S04]  /*07a0*/  IMAD R21, R10, UR4, R19 ;  /* 0x000000040a157c24 */ /* 0x002fc8000f8e0213 */
[----:B0-----:R-:W-:-:S05]  /*07b0*/  IMAD.WIDE R14, R21, 0x4, R14 ;  /* 0x00000004150e7825 */ /* 0x001fca00078e020e */
[----:B------:R-:W2:Y:S04]  /*07c0*/  LDG.E R24, desc[UR14][R14.64] ;  /* 0x0000000e0e187981 */ /* 0x000ea8000c1e1900 */
[----:B------:R-:W3:Y:S04]  /*07d0*/  LDG.E R23, desc[UR14][R14.64+0x4] ;  /* 0x0000040e0e177981 */ /* 0x000ee8000c1e1900 */
[----:B------:R-:W4:Y:S04]  /*07e0*/  LDG.E R26, desc[UR14][R14.64+0x8] ;  /* 0x0000080e0e1a7981 */ /* 0x000f28000c1e1900 */
[----:B------:R-:W5:Y:S04]  /*07f0*/  LDG.E R28, desc[UR14][R14.64+0xc] ;  /* 0x00000c0e0e1c7981 */ /* 0x000f68000c1e1900 */
[----:B------:R-:W5:Y:S04]  /*0800*/  LDG.E R21, desc[UR14][R14.64+0x10] ;  /* 0x0000100e0e157981 */ /* 0x000f68000c1e1900 */
[----:B------:R-:W5:Y:S04]  /*0810*/  LDG.E R20, desc[UR14][R14.64+0x14] ;  /* 0x0000140e0e147981 */ /* 0x000f68000c1e1900 */
[----:B------:R-:W5:Y:S04]  /*0820*/  LDG.E R18, desc[UR14][R14.64+0x18] ;  /* 0x0000180e0e127981 */ /* 0x000f68000c1e1900 */
[----:B------:R-:W5:Y:S01]  /*0830*/  LDG.E R22, desc[UR14][R14.64+0x1c] ;  /* 0x00001c0e0e167981 */ /* 0x000f62000c1e1900 */
[----:B------:R-:W-:Y:S01]  /*0840*/  IADD3 R19, PT, PT, R19, 0x8, RZ ;  /* 0x0000000813137810 */ /* 0x000fe20007ffe0ff */
[----:B--2---:R-:W-:-:S04]  /*0850*/  FADD R24, R17, R24 ;  /* 0x0000001811187221 */ /* 0x004fc80000000000 */
[----:B---3--:R-:W-:-:S04]  /*0860*/  FADD R23, R24, R23 ;  /* 0x0000001718177221 */ /* 0x008fc80000000000 */
[----:B----4-:R-:W-:-:S04]  /*0870*/  FADD R23, R23, R26 ;  /* 0x0000001a17177221 */ /* 0x010fc80000000000 */
[----:B-----5:R-:W-:-:S04]  /*0880*/  FADD R28, R23, R28 ;  /* 0x0000001c171c7221 */ /* 0x020fc80000000000 */
[----:B------:R-:W-:-:S04]  /*0890*/  FADD R21, R28, R21 ;  /* 0x000000151c157221 */ /* 0x000fc80000000000 */
[----:B------:R-:W-:-:S04]  /*08a0*/  FADD R21, R21, R20 ;  /* 0x0000001415157221 */ /* 0x000fc80000000000 */
[----:B------:R-:W-:-:S04]  /*08b0*/  FADD R21, R21, R18 ;  /* 0x0000001215157221 */ /* 0x000fc80000000000 */
[----:B------:R-:W-:-:S07]  /*08c0*/  FADD R17, R21, R22 ;  /* 0x0000001615117221 */ /* 0x000fce0000000000 */
.L_x_7:
[----:B------:R-:W-:Y:S05]  /*08d0*/  @!P1 BRA `(.L_x_4) ;  /* 0x00000000007c9947 */ /* 0x000fea0003800000 */
[----:B------:R-:W-:Y:S01]  /*08e0*/  VIADD R14, R12, 0xffffffff ;  /* 0xffffffff0c0e7836 */ /* 0x000fe20000000000 */
[----:B------:R-:W-:-:S04]  /*08f0*/  ISETP.NE.AND P1, PT, R13, RZ, PT ;  /* 0x000000ff0d00720c */ /* 0x000fc80003f25270 */
        /* <DEDUP_REMOVED lines=9> */
[----:B------:R-:W5:Y:S01]  /*0990*/  LDG.E R25, desc[UR14][R14.64+0xc] ;  /* 0x00000c0e0e197981 */ /* 0x000f62000c1e1900 */
[----:B------:R-:W-:Y:S01]  /*09a0*/  IADD3 R19, PT, PT, R19, 0x4, RZ ;  /* 0x0000000413137810 */ /* 0x000fe20007ffe0ff */
[----:B--2---:R-:W-:-:S04]  /*09b0*/  FADD R18, R17, R18 ;  /* 0x0000001211127221 */ /* 0x004fc80000000000 */
[----:B---3--:R-:W-:-:S04]  /*09c0*/  FADD R18, R18, R21 ;  /* 0x0000001512127221 */ /* 0x008fc80000000000 */
[----:B----4-:R-:W-:-:S04]  /*09d0*/  FADD R18, R18, R23 ;  /* 0x0000001712127221 */ /* 0x010fc80000000000 */
[----:B-----5:R-:W-:-:S07]  /*09e0*/  FADD R17, R18, R25 ;  /* 0x0000001912117221 */ /* 0x020fce0000000000 */
.L_x_8:
[----:B------:R-:W-:Y:S05]  /*09f0*/  @!P1 BRA `(.L_x_4) ;  /* 0x0000000000349947 */ /* 0x000fea0003800000 */
[----:B------:R-:W0:Y:S01]  /*0a00*/  LDC.64 R14, c[0x0][0x380] ;  /* 0x0000e000ff0e7b82 */ /* 0x000e220000000a00 */
[----:B------:R-:W1:Y:S02]  /*0a10*/  LDCU UR4, c[0x0][0x3a0] ;  /* 0x00007400ff0477ac */ /* 0x000e640008000800 */
[----:B-1----:R-:W-:-:S04]  /*0a20*/  IMAD R19, R10, UR4, R19 ;  /* 0x000000040a137c24 */ /* 0x002fc8000f8e0213 */
[----:B0-----:R-:W-:-:S05]  /*0a30*/  IMAD.WIDE R14, R19, 0x4, R14 ;  /* 0x00000004130e7825 */ /* 0x001fca00078e020e */
[----:B------:R-:W2:Y:S01]  /*0a40*/  LDG.E R18, desc[UR14][R14.64] ;  /* 0x0000000e0e127981 */ /* 0x000ea2000c1e1900 */
[----:B------:R-:W-:Y:S01]  /*0a50*/  ISETP.NE.AND P0, PT, R13, 0x1, PT ;  /* 0x000000010d00780c */ /* 0x000fe20003f05270 */
[----:B--2---:R-:W-:-:S12]  /*0a60*/  FADD R17, R17, R18 ;  /* 0x0000001211117221 */ /* 0x004fd80000000000 */
[----:B------:R-:W-:Y:S05]  /*0a70*/  @!P0 BRA `(.L_x_4) ;  /* 0x0000000000148947 */ /* 0x000fea0003800000 */
[----:B------:R-:W-:Y:S01]  /*0a80*/  ISETP.NE.AND P0, PT, R13, 0x2, PT ;  /* 0x000000020d00780c */ /* 0x000fe20003f05270 */
[----:B------:R-:W2:-:S12]  /*0a90*/  LDG.E R18, desc[UR14][R14.64+0x4] ;  /* 0x0000040e0e127981 */ /* 0x000e98000c1e1900 */
[----:B------:R-:W3:Y:S01]  /*0aa0*/  @P0 LDG.E R20, desc[UR14][R14.64+0x8] ;  /* 0x0000080e0e140981 */ /* 0x000ee2000c1e1900 */
[----:B--2---:R-:W-:-:S04]  /*0ab0*/  FADD R17, R17, R18 ;  /* 0x0000001211117221 */ /* 0x004fc80000000000 */
[----:B---3--:R-:W-:-:S07]  /*0ac0*/  @P0 FADD R17, R17, R20 ;  /* 0x0000001411110221 */ /* 0x008fce0000000000 */
.L_x_4:
[C---:B------:R-:W-:Y:S02]  /*0ad0*/  ISETP.NE.AND P0, PT, R10.reuse, R9, PT ;  /* 0x000000090a00720c */ /* 0x040fe40003f05270 */
[----:B------:R-:W-:-:S11]  /*0ae0*/  IADD3 R10, PT, PT, R10, 0x1, RZ ;  /* 0x000000010a0a7810 */ /* 0x000fd60007ffe0ff */
[----:B------:R-:W-:Y:S05]  /*0af0*/  @P0 BRA `(.L_x_9) ;  /* 0xfffffff800480947 */ /* 0x000fea000383ffff */
.L_x_3:
[----:B------:R-:W-:Y:S01]  /*0b00*/  IADD3 R3, PT, PT, R6, -R3, RZ ;  /* 0x8000000306037210 */ /* 0x000fe20007ffe0ff */
[----:B------:R-:W-:-:S04]  /*0b10*/  IMAD.IADD R4, R5, 0x1, -R4 ;  /* 0x0000000105047824 */ /* 0x000fc800078e0a04 */
[----:B------:R-:W-:-:S05]  /*0b20*/  IMAD R3, R4, R3, R3 ;  /* 0x0000000304037224 */ /* 0x000fca00078e0203 */
[----:B------:R-:W-:-:S04]  /*0b30*/  IADD3 R3, PT, PT, R4, 0x1, R3 ;  /* 0x0000000104037810 */ /* 0x000fc80007ffe003 */
[----:B------:R-:W-:-:S04]  /*0b40*/  I2FP.F32.S32 R8, R3 ;  /* 0x0000000300087245 */ /* 0x000fc80000201400 */
[----:B------:R-:W0:Y:S08]  /*0b50*/  MUFU.RCP R4, R8 ;  /* 0x0000000800047308 */ /* 0x000e300000001000 */
[----:B------:R-:W1:Y:S01]  /*0b60*/  FCHK P0, R17, R8 ;  /* 0x0000000811007302 */ /* 0x000e620000000000 */
[----:B0-----:R-:W-:-:S04]  /*0b70*/  FFMA R3, -R8, R4, 1 ;  /* 0x3f80000008037423 */ /* 0x001fc80000000104 */
[----:B------:R-:W-:-:S04]  /*0b80*/  FFMA R4, R4, R3, R4 ;  /* 0x0000000304047223 */ /* 0x000fc80000000004 */
[----:B------:R-:W-:-:S04]  /*0b90*/  FFMA R3, R4, R17, RZ ;  /* 0x0000001104037223 */ /* 0x000fc800000000ff */
[----:B------:R-:W-:-:S04]  /*0ba0*/  FFMA R6, -R8, R3, R17 ;  /* 0x0000000308067223 */ /* 0x000fc80000000111 */
[----:B------:R-:W-:Y:S01]  /*0bb0*/  FFMA R3, R4, R6, R3 ;  /* 0x0000000604037223 */ /* 0x000fe20000000003 */
[----:B-1----:R-:W-:Y:S06]  /*0bc0*/  @!P0 BRA `(.L_x_10) ;  /* 0x00000000000c8947 */ /* 0x002fec0003800000 */
[----:B------:R-:W-:Y:S02]  /*0bd0*/  MOV R4, R8 ;  /* 0x0000000800047202 */ /* 0x000fe40000000f00 */
[----:B------:R-:W-:-:S07]  /*0be0*/  MOV R6, 0xc00 ;  /* 0x00000c0000067802 */ /* 0x000fce0000000f00 */
[----:B------:R-:W-:Y:S05]  /*0bf0*/  CALL.REL.NOINC `($__internal_1_$__cuda_sm3x_div_rn_noftz_f32_slowpath) ;  /* 0x0000000c00787944 */ /* 0x000fea0003c00000 */
.L_x_10:
[----:B------:R-:W0:Y:S01]  /*0c00*/  LDCU UR4, c[0x0][0x390] ;  /* 0x00007200ff0477ac */ /* 0x000e220008000800 */
[----:B------:R-:W1:Y:S01]  /*0c10*/  LDCU UR5, c[0x0][0x38c] ;  /* 0x00007180ff0577ac */ /* 0x000e620008000800 */
[----:B0-----:R-:W-:-:S05]  /*0c20*/  FADD R3, R3, -UR4 ;  /* 0x8000000403037e21 */ /* 0x001fca0008000000 */
[----:B-1----:R-:W-:-:S13]  /*0c30*/  FSETP.GEU.AND P0, PT, |R3|, UR5, PT ;  /* 0x0000000503007c0b */ /* 0x002fda000bf0e200 */
[----:B------:R-:W-:Y:S05]  /*0c40*/  @P0 BRA `(.L_x_11) ;  /* 0x0000000800c40947 */ /* 0x000fea0003800000 */
[----:B------:R-:W0:Y:S01]  /*0c50*/  LDCU UR7, c[0x0][0x3a0] ;  /* 0x00007400ff0777ac */ /* 0x000e220008000800 */
[----:B------:R-:W-:Y:S01]  /*0c60*/  HFMA2 R17, -RZ, RZ, 0, 0 ;  /* 0x00000000ff117431 */ /* 0x000fe200000001ff */
[----:B------:R-:W1:Y:S01]  /*0c70*/  LDCU.64 UR4, c[0x0][0x3c0] ;  /* 0x00007800ff0477ac */ /* 0x000e620008000a00 */
[----:B------:R-:W2:Y:S01]  /*0c80*/  LDCU UR9, c[0x0][0x394] ;  /* 0x00007280ff0977ac */ /* 0x000ea20008000800 */
[----:B------:R-:W3:Y:S01]  /*0c90*/  LDCU UR12, c[0x0][0x398] ;  /* 0x00007300ff0c77ac */ /* 0x000ee20008000800 */
[----:B0-----:R-:W-:-:S04]  /*0ca0*/  UIMAD UR6, UR10, UR7, UR11 ;  /* 0x000000070a0672a4 */ /* 0x001fc8000f8e020b */
[----:B-1----:R-:W-:Y:S02]  /*0cb0*/  UIMAD.WIDE UR4, UR6, 0x4, UR4 ;  /* 0x00000004060478a5 */ /* 0x002fe4000f8e0204 */
[----:B--2---:R-:W-:-:S04]  /*0cc0*/  UISETP.GE.AND UP0, UPT, UR9, 0x1, UPT ;  /* 0x000000010900788c */ /* 0x004fc8000bf06270 */
[----:B------:R-:W-:Y:S01]  /*0cd0*/  IMAD.U32 R4, RZ, RZ, UR4 ;  /* 0x00000004ff047e24 */ /* 0x000fe2000f8e00ff */
[----:B------:R-:W-:Y:S01]  /*0ce0*/  MOV R5, UR5 ;  /* 0x0000000500057c02 */ /* 0x000fe20008000f00 */
[----:B---3--:R-:W-:-:S04]  /*0cf0*/  UISETP.GE.AND UP1, UPT, UR12, 0x1, UPT ;  /* 0x000000010c00788c */ /* 0x008fc8000bf26270 */
[----:B------:R0:W-:Y:S01]  /*0d00*/  STG.E desc[UR14][R4.64], R3 ;  /* 0x0000000304007986 */ /* 0x0001e2000c10190e */
[----:B------:R-:W-:-:S09]  /*0d10*/  UPLOP3.LUT UP0, UPT, UP0, UP1, UPT, 0x2f, 0xf2 ;  /* 0x0000000000f2789c */ /* 0x000fd20000702577 */
[----:B------:R-:W-:Y:S05]  /*0d20*/  BRA.U UP0, `(.L_x_12) ;  /* 0x0000000500fc7547 */ /* 0x000fea000b800000 */
[----:B------:R-:W-:Y:S01]  /*0d30*/  I2FP.F32.U32 R13, UR10 ;  /* 0x0000000a000d7c45 */ /* 0x000fe20008201000 */
[----:B------:R-:W-:Y:S01]  /*0d40*/  IMAD.MOV.U32 R17, RZ, RZ, RZ ;  /* 0x000000ffff117224 */ /* 0x000fe200078e00ff */
[----:B------:R-:W-:Y:S02]  /*0d50*/  UIMAD UR6, UR7, 0x3, URZ ;  /* 0x00000003070678a4 */ /* 0x000fe4000f8e02ff */
[----:B------:R-:W-:Y:S01]  /*0d60*/  UIADD3 UR7, UPT, UPT, UR11, UR12, URZ ;  /* 0x0000000c0b077290 */ /* 0x000fe2000fffe0ff */
[----:B------:R-:W-:-:S11]  /*0d70*/  UMOV UR8, UR10 ;  /* 0x0000000a00087c82 */ /* 0x000fd60008000000 */
.L_x_15:
[----:B0-----:R-:W-:Y:S01]  /*0d80*/  I2FP.F32.U32 R4, UR8 ;  /* 0x0000000800047c45 */ /* 0x001fe20008201000 */
[----:B------:R-:W0:Y:S04]  /*0d90*/  LDCU UR19, c[0x0][0x3a0] ;  /* 0x00007400ff1377ac */ /* 0x000e280008000800 */
[----:B------:R-:W-:Y:S01]  /*0da0*/  FADD R3, -R13, R4 ;  /* 0x000000040d037221 */ /* 0x000fe20000000100 */
[----:B------:R-:W1:Y:S01]  /*0db0*/  LDCU UR12, c[0x0][0x398] ;  /* 0x00007300ff0c77ac */ /* 0x000e620008000800 */
[----:B------:R-:W2:Y:S01]  /*0dc0*/  LDCU UR18, c[0x0][0x39c] ;  /* 0x00007380ff1277ac */ /* 0x000ea20008000800 */
[----:B------:R-:W3:Y:S01]  /*0dd0*/  LDCU.64 UR16, c[0x0][0x3b0] ;  /* 0x00007600ff1077ac */ /* 0x000ee20008000a00 */
[----:B------:R-:W-:Y:S01]  /*0de0*/  UIADD3 UR13, UPT, UPT, -UR10, UR8, URZ ;  /* 0x000000080a0d7290 */ /* 0x000fe2000fffe1ff */
[----:B------:R-:W-:-:S11]  /*0df0*/  UMOV UR9, UR11 ;  /* 0x0000000b00097c82 */ /* 0x000fd60008000000 */
.L_x_14:
[----:B------:R-:W-:Y:S02]  /*0e00*/  I2FP.F32.U32 R9, UR11 ;  /* 0x0000000b00097c45 */ /* 0x000fe40008201000 */
[----:B------:R-:W-:-:S05]  /*0e10*/  I2FP.F32.U32 R4, UR9 ;  /* 0x0000000900047c45 */ /* 0x000fca0008201000 */
[----:B------:R-:W-:-:S04]  /*0e20*/  FADD R5, -R9, R4 ;  /* 0x0000000409057221 */ /* 0x000fc80000000100 */
[-C--:B------:R-:W-:Y:S01]  /*0e30*/  FFMA R7, R0, R5.reuse, R13 ;  /* 0x0000000500077223 */ /* 0x080fe2000000000d */
[----:B------:R-:W-:-:S03]  /*0e40*/  FFMA R5, R2, R5, R9 ;  /* 0x0000000502057223 */ /* 0x000fc60000000009 */
[-C--:B------:R-:W-:Y:S01]  /*0e50*/  FFMA R20, R2, R3.reuse, R7 ;  /* 0x0000000302147223 */ /* 0x080fe20000000007 */
[----:B------:R-:W-:-:S03]  /*0e60*/  FFMA R14, -R0, R3, R5 ;  /* 0x00000003000e7223 */ /* 0x000fc60000000105 */
[----:B------:R-:W4:Y:S08]  /*0e70*/  FRND.FLOOR R6, R20 ;  /* 0x0000001400067307 */ /* 0x000f300000205000 */
[----:B------:R-:W5:Y:S01]  /*0e80*/  FRND.FLOOR R4, R14 ;  /* 0x0000000e00047307 */ /* 0x000f620000205000 */
[----:B----4-:R-:W-:-:S07]  /*0e90*/  FADD R6, R6, 1 ;  /* 0x3f80000006067421 */ /* 0x010fce0000000000 */
[----:B------:R-:W-:Y:S01]  /*0ea0*/  F2I.FLOOR.NTZ R18, R14 ;  /* 0x0000000e00127305 */ /* 0x000fe20000207100 */
[----:B-----5:R-:W-:-:S07]  /*0eb0*/  FADD R4, R4, 1 ;  /* 0x3f80000004047421 */ /* 0x020fce0000000000 */
[----:B------:R-:W2:Y:S08]  /*0ec0*/  F2I.TRUNC.NTZ R26, R6 ;  /* 0x00000006001a7305 */ /* 0x000eb0000020f100 */
[----:B------:R-:W4:Y:S01]  /*0ed0*/  F2I.FLOOR.NTZ R25, R20 ;  /* 0x0000001400197305 */ /* 0x000f220000207100 */
[----:B--2---:R-:W-:-:S07]  /*0ee0*/  ISETP.GE.AND P0, PT, R26, UR18, PT ;  /* 0x000000121a007c0c */ /* 0x004fce000bf06270 */
[----:B------:R-:W0:Y:S01]  /*0ef0*/  F2I.TRUNC.NTZ R16, R4 ;  /* 0x0000000400107305 */ /* 0x000e22000020f100 */
[----:B----4-:R-:W-:Y:S02]  /*0f00*/  LOP3.LUT R5, R18, R25, RZ, 0xfc, !PT ;  /* 0x0000001912057212 */ /* 0x010fe400078efcff */
[----:B0-----:R-:W-:-:S04]  /*0f10*/  ISETP.GE.OR P0, PT, R16, UR19, P0 ;  /* 0x0000001310007c0c */ /* 0x001fc80008706670 */
[----:B------:R-:W-:Y:S01]  /*0f20*/  ISETP.LT.OR P0, PT, R5, RZ, P0 ;  /* 0x000000ff0500720c */ /* 0x000fe20000701670 */
[----:B------:R-:W-:-:S12]  /*0f30*/  HFMA2 R5, -RZ, RZ, -1.875, 0 ;  /* 0xbf800000ff057431 */ /* 0x000fd800000001ff */
[----:B------:R-:W-:Y:S05]  /*0f40*/  @P0 BRA `(.L_x_13) ;  /* 0x0000000400e40947 */ /* 0x000fea0003800000 */
[----:B------:R-:W0:Y:S01]  /*0f50*/  LDC.64 R8, c[0x0][0x3a8] ;  /* 0x0000ea00ff087b82 */ /* 0x000e220000000a00 */
[----:B------:R-:W-:-:S04]  /*0f60*/  IMAD R4, R18, 0x3, RZ ;  /* 0x0000000312047824 */ /* 0x000fc800078e02ff */
[--C-:B------:R-:W-:Y:S02]  /*0f70*/  IMAD R7, R26, UR6, R4.reuse ;  /* 0x000000061a077c24 */ /* 0x100fe4000f8e0204 */
[----:B------:R-:W-:Y:S02]  /*0f80*/  IMAD R11, R25, UR6, R4 ;  /* 0x00000006190b7c24 */ /* 0x000fe4000f8e0204 */
[----:B------:R-:W-:Y:S01]  /*0f90*/  IMAD R24, R16, 0x3, RZ ;  /* 0x0000000310187824 */ /* 0x000fe200078e02ff */
[----:B------:R-:W-:-:S03]  /*0fa0*/  UIADD3 UR4, UPT, UPT, -UR11, UR9, URZ ;  /* 0x000000090b047290 */ /* 0x000fc6000fffe1ff */
[----:B------:R-:W-:Y:S01]  /*0fb0*/  IMAD R5, R25, UR6, R24 ;  /* 0x0000000619057c24 */ /* 0x000fe2000f8e0218 */
[----:B-1----:R-:W-:Y:S01]  /*0fc0*/  UIMAD UR4, UR13, UR12, UR4 ;  /* 0x0000000c0d0472a4 */ /* 0x002fe2000f8e0204 */
[----:B0-----:R-:W-:-:S04]  /*0fd0*/  IMAD.WIDE R6, R7, 0x4, R8 ;  /* 0x0000000407067825 */ /* 0x001fc800078e0208 */
[--C-:B------:R-:W-:Y:S01]  /*0fe0*/  IMAD.WIDE R10, R11, 0x4, R8.reuse ;  /* 0x000000040b0a7825 */ /* 0x100fe200078e0208 */
[----:B------:R-:W2:Y:S04]  /*0ff0*/  LDG.E R15, desc[UR14][R6.64] ;  /* 0x0000000e060f7981 */ /* 0x000ea8000c1e1900 */
[----:B------:R-:W4:Y:S01]  /*1000*/  LDG.E R12, desc[UR14][R10.64] ;  /* 0x0000000e0a0c7981 */ /* 0x000f22000c1e1900 */
[----:B------:R-:W-:Y:S01]  /*1010*/  IMAD.WIDE R4, R5, 0x4, R8 ;  /* 0x0000000405047825 */ /* 0x000fe200078e0208 */
[----:B------:R-:W-:Y:S02]  /*1020*/  UIMAD UR4, UR4, 0x3, URZ ;  /* 0x00000003040478a4 */ /* 0x000fe4000f8e02ff */
[----:B------:R-:W5:Y:S01]  /*1030*/  LDG.E R21, desc[UR14][R6.64+0x4] ;  /* 0x0000040e06157981 */ /* 0x000f62000c1e1900 */
[----:B------:R-:W-:Y:S01]  /*1040*/  IMAD R27, R26, UR6, R24 ;  /* 0x000000061a1b7c24 */ /* 0x000fe2000f8e0218 */
[----:B---3--:R-:W-:-:S02]  /*1050*/  UIMAD.WIDE UR4, UR4, 0x4, UR16 ;  /* 0x00000004040478a5 */ /* 0x008fc4000f8e0210 */
[----:B------:R-:W3:Y:S01]  /*1060*/  LDG.E R24, desc[UR14][R4.64] ;  /* 0x0000000e04187981 */ /* 0x000ee2000c1e1900 */
[----:B------:R-:W-:Y:S01]  /*1070*/  IMAD.WIDE R8, R27, 0x4, R8 ;  /* 0x000000041b087825 */ /* 0x000fe200078e0208 */
[----:B------:R-:W-:Y:S02]  /*1080*/  I2FP.F32.U32 R29, R25 ;  /* 0x00000019001d7245 */ /* 0x000fe40000201000 */
[----:B------:R-:W3:Y:S04]  /*1090*/  LDG.E R19, desc[UR14][R10.64+0x4] ;  /* 0x0000040e0a137981 */ /* 0x000ee8000c1e1900 */
[----:B------:R-:W3:Y:S04]  /*10a0*/  LDG.E R23, desc[UR14][R6.64+0x8] ;  /* 0x0000080e06177981 */ /* 0x000ee8000c1e1900 */
[----:B------:R-:W3:Y:S04]  /*10b0*/  LDG.E R25, desc[UR14][R8.64] ;  /* 0x0000000e08197981 */ /* 0x000ee8000c1e1900 */
[----:B------:R0:W3:Y:S04]  /*10c0*/  LDG.E R22, desc[UR14][R10.64+0x8] ;  /* 0x0000080e0a167981 */ /* 0x0000e8000c1e1900 */
[----:B------:R-:W3:Y:S04]  /*10d0*/  LDG.E R6, desc[UR14][R4.64+0x4] ;  /* 0x0000040e04067981 */ /* 0x000ee8000c1e1900 */
[----:B------:R2:W3:Y:S01]  /*10e0*/  LDG.E R7, desc[UR14][R4.64+0x8] ;  /* 0x0000080e04077981 */ /* 0x0004e2000c1e1900 */
[----:B0-----:R-:W-:Y:S01]  /*10f0*/  MOV R10, UR4 ;  /* 0x00000004000a7c02 */ /* 0x001fe20008000f00 */
[----:B------:R-:W-:Y:S01]  /*1100*/  IMAD.U32 R11, RZ, RZ, UR5 ;  /* 0x00000005ff0b7e24 */ /* 0x000fe2000f8e00ff */
[----:B------:R-:W-:-:S04]  /*1110*/  I2FP.F32.S32 R27, R26 ;  /* 0x0000001a001b7245 */ /* 0x000fc80000201400 */
[----:B------:R-:W3:Y:S04]  /*1120*/  LDG.E R28, desc[UR14][R10.64] ;  /* 0x0000000e0a1c7981 */ /* 0x000ee8000c1e1900 */
[----:B------:R-:W3:Y:S01]  /*1130*/  LDG.E R4, desc[UR14][R8.64+0x4] ;  /* 0x0000040e08047981 */ /* 0x000ee2000c1e1900 */
[----:B------:R-:W-:-:S03]  /*1140*/  FADD R26, -R20, R27 ;  /* 0x0000001b141a7221 */ /* 0x000fc60000000100 */
[----:B------:R-:W3:Y:S04]  /*1150*/  LDG.E R27, desc[UR14][R10.64+0x4] ;  /* 0x0000040e0a1b7981 */ /* 0x000ee8000c1e1900 */
[----:B------:R3:W3:Y:S01]  /*1160*/  LDG.E R8, desc[UR14][R8.64+0x8] ;  /* 0x0000080e08087981 */ /* 0x0006e2000c1e1900 */
[----:B------:R-:W-:-:S03]  /*1170*/  FADD R20, R20, -R29 ;  /* 0x8000001d14147221 */ /* 0x000fc60000000000 */
[----:B------:R0:W3:Y:S01]  /*1180*/  LDG.E R29, desc[UR14][R10.64+0x8] ;  /* 0x0000080e0a1d7981 */ /* 0x0000e2000c1e1900 */
[----:B------:R-:W-:Y:S01]  /*1190*/  I2FP.F32.S32 R16, R16 ;  /* 0x0000001000107245 */ /* 0x000fe20000201400 */
[----:B------:R-:W-:-:S04]  /*11a0*/  UIADD3 UR9, UPT, UPT, UR9, 0x1, URZ ;  /* 0x0000000109097890 */ /* 0x000fc8000fffe0ff */
[----:B------:R-:W-:Y:S01]  /*11b0*/  UISETP.GE.AND UP0, UPT, UR9, UR7, UPT ;  /* 0x000000070900728c */ /* 0x000fe2000bf06270 */
[----:B--2---:R-:W-:Y:S02]  /*11c0*/  I2FP.F32.S32 R5, R15 ;  /* 0x0000000f00057245 */ /* 0x004fe40000201400 */
[----:B----4-:R-:W-:Y:S01]  /*11d0*/  I2FP.F32.S32 R15, R12 ;  /* 0x0000000c000f7245 */ /* 0x010fe20000201400 */
[----:B------:R-:W-:Y:S02]  /*11e0*/  FADD R12, -R14, R16 ;  /* 0x000000100e0c7221 */ /* 0x000fe40000000100 */
[----:B------:R-:W-:Y:S01]  /*11f0*/  FMUL R16, R20, R5 ;  /* 0x0000000514107220 */ /* 0x000fe20000400000 */
[----:B------:R-:W-:Y:S02]  /*1200*/  I2FP.F32.U32 R5, R18 ;  /* 0x0000001200057245 */ /* 0x000fe40000201000 */
[----:B-----5:R-:W-:Y:S01]  /*1210*/  I2FP.F32.S32 R21, R21 ;  /* 0x0000001500157245 */ /* 0x020fe20000201400 */
[C---:B------:R-:W-:Y:S01]  /*1220*/  FMUL R15, R12.reuse, R15 ;  /* 0x0000000f0c0f7220 */ /* 0x040fe20000400000 */
[----:B------:R-:W-:Y:S01]  /*1230*/  FMUL R16, R12, R16 ;  /* 0x000000100c107220 */ /* 0x000fe20000400000 */
[----:B---3--:R-:W-:Y:S01]  /*1240*/  I2FP.F32.S32 R9, R24 ;  /* 0x0000001800097245 */ /* 0x008fe20000201400 */
[----:B------:R-:W-:Y:S01]  /*1250*/  FADD R14, R14, -R5 ;  /* 0x800000050e0e7221 */ /* 0x000fe20000000000 */
[----:B------:R-:W-:Y:S01]  /*1260*/  FMUL R21, R20, R21 ;  /* 0x0000001514157220 */ /* 0x000fe20000400000 */
[----:B------:R-:W-:Y:S01]  /*1270*/  I2FP.F32.S32 R19, R19 ;  /* 0x0000001300137245 */ /* 0x000fe20000201400 */
[----:B------:R-:W-:Y:S01]  /*1280*/  FFMA R5, R26, R15, R16 ;  /* 0x0000000f1a057223 */ /* 0x000fe20000000010 */
[----:B0-----:R-:W-:Y:S01]  /*1290*/  FMUL R10, R14, R9 ;  /* 0x000000090e0a7220 */ /* 0x001fe20000400000 */
[----:B------:R-:W-:-:S02]  /*12a0*/  I2FP.F32.S32 R23, R23 ;  /* 0x0000001700177245 */ /* 0x000fc40000201400 */
[C---:B------:R-:W-:Y:S01]  /*12b0*/  FMUL R19, R12.reuse, R19 ;  /* 0x000000130c137220 */ /* 0x040fe20000400000 */
[----:B------:R-:W-:Y:S01]  /*12c0*/  I2FP.F32.S32 R25, R25 ;  /* 0x0000001900197245 */ /* 0x000fe20000201400 */
[----:B------:R-:W-:Y:S01]  /*12d0*/  FMUL R21, R12, R21 ;  /* 0x000000150c157220 */ /* 0x000fe20000400000 */
[----:B------:R-:W-:Y:S01]  /*12e0*/  FMUL R23, R20, R23 ;  /* 0x0000001714177220 */ /* 0x000fe20000400000 */
[----:B------:R-:W-:Y:S01]  /*12f0*/  I2FP.F32.S32 R11, R22 ;  /* 0x00000016000b7245 */ /* 0x000fe20000201400 */
[----:B------:R-:W-:Y:S01]  /*1300*/  FFMA R5, R26, R10, R5 ;  /* 0x0000000a1a057223 */ /* 0x000fe20000000005 */
[----:B------:R-:W-:Y:S01]  /*1310*/  FMUL R25, R14, R25 ;  /* 0x000000190e197220 */ /* 0x000fe20000400000 */
[----:B------:R-:W-:Y:S01]  /*1320*/  FFMA R9, R26, R19, R21 ;  /* 0x000000131a097223 */ /* 0x000fe20000000015 */
[----:B------:R-:W-:Y:S01]  /*1330*/  I2FP.F32.S32 R15, R6 ;  /* 0x00000006000f7245 */ /* 0x000fe20000201400 */
[C---:B------:R-:W-:Y:S01]  /*1340*/  FMUL R11, R12.reuse, R11 ;  /* 0x0000000b0c0b7220 */ /* 0x040fe20000400000 */
[----:B------:R-:W-:Y:S01]  /*1350*/  FMUL R12, R12, R23 ;  /* 0x000000170c0c7220 */ /* 0x000fe20000400000 */
[----:B------:R-:W-:Y:S01]  /*1360*/  FFMA R5, R20, R25, R5 ;  /* 0x0000001914057223 */ /* 0x000fe20000000005 */
[----:B------:R-:W-:Y:S01]  /*1370*/  I2FP.F32.S32 R19, R7 ;  /* 0x0000000700137245 */ /* 0x000fe20000201400 */
[----:B------:R-:W-:Y:S01]  /*1380*/  FMUL R15, R14, R15 ;  /* 0x0000000f0e0f7220 */ /* 0x000fe20000400000 */
[----:B------:R-:W-:Y:S01]  /*1390*/  FFMA R11, R26, R11, R12 ;  /* 0x0000000b1a0b7223 */ /* 0x000fe2000000000c */
[----:B------:R-:W-:-:S02]  /*13a0*/  I2FP.F32.S32 R28, R28 ;  /* 0x0000001c001c7245 */ /* 0x000fc40000201400 */
[----:B------:R-:W-:Y:S01]  /*13b0*/  I2FP.F32.S32 R7, R4 ;  /* 0x0000000400077245 */ /* 0x000fe20000201400 */
[----:B------:R-:W-:Y:S02]  /*13c0*/  FMUL R4, R14, R19 ;  /* 0x000000130e047220 */ /* 0x000fe40000400000 */
[----:B------:R-:W-:Y:S01]  /*13d0*/  FADD R28, -R5, R28 ;  /* 0x0000001c051c7221 */ /* 0x000fe20000000100 */
[----:B------:R-:W-:Y:S01]  /*13e0*/  FFMA R9, R26, R15, R9 ;  /* 0x0000000f1a097223 */ /* 0x000fe20000000009 */
[----:B------:R-:W-:Y:S01]  /*13f0*/  FMUL R7, R14, R7 ;  /* 0x000000070e077220 */ /* 0x000fe20000400000 */
[----:B------:R-:W-:Y:S01]  /*1400*/  FFMA R11, R26, R4, R11 ;  /* 0x000000041a0b7223 */ /* 0x000fe2000000000b */
[----:B------:R-:W-:Y:S02]  /*1410*/  I2FP.F32.S32 R5, R8 ;  /* 0x0000000800057245 */ /* 0x000fe40000201400 */
[----:B------:R-:W-:Y:S01]  /*1420*/  FFMA R7, R20, R7, R9 ;  /* 0x0000000714077223 */ /* 0x000fe20000000009 */
[----:B------:R-:W-:-:S02]  /*1430*/  I2FP.F32.S32 R4, R27 ;  /* 0x0000001b00047245 */ /* 0x000fc40000201400 */
[----:B------:R-:W-:Y:S01]  /*1440*/  FMUL R14, R14, R5 ;  /* 0x000000050e0e7220 */ /* 0x000fe20000400000 */
[----:B------:R-:W-:Y:S01]  /*1450*/  I2FP.F32.S32 R6, R29 ;  /* 0x0000001d00067245 */ /* 0x000fe20000201400 */
[----:B------:R-:W-:Y:S01]  /*1460*/  FFMA R17, R28, R28, R17 ;  /* 0x0000001c1c117223 */ /* 0x000fe20000000011 */
[----:B------:R-:W-:Y:S01]  /*1470*/  FADD R4, -R7, R4 ;  /* 0x0000000407047221 */ /* 0x000fe20000000100 */
[----:B------:R-:W-:-:S03]  /*1480*/  FFMA R11, R20, R14, R11 ;  /* 0x0000000e140b7223 */ /* 0x000fc6000000000b */
[----:B------:R-:W-:Y:S01]  /*1490*/  FFMA R17, R4, R4, R17 ;  /* 0x0000000404117223 */ /* 0x000fe20000000011 */
[----:B------:R-:W-:-:S04]  /*14a0*/  FADD R6, -R11, R6 ;  /* 0x000000060b067221 */ /* 0x000fc80000000100 */
[----:B------:R-:W-:Y:S01]  /*14b0*/  FFMA R17, R6, R6, R17 ;  /* 0x0000000606117223 */ /* 0x000fe20000000011 */
[----:B------:R-:W-:Y:S06]  /*14c0*/  BRA.U !UP0, `(.L_x_14) ;  /* 0xfffffff9084c7547 */ /* 0x000fec000b83ffff */
[----:B------:R-:W0:Y:S01]  /*14d0*/  LDCU UR9, c[0x0][0x394] ;  /* 0x00007280ff0977ac */ /* 0x000e220008000800 */
[----:B------:R-:W-:Y:S02]  /*14e0*/  UIADD3 UR8, UPT, UPT, UR8, 0x1, URZ ;  /* 0x0000000108087890 */ /* 0x000fe4000fffe0ff */
[----:B0-----:R-:W-:-:S04]  /*14f0*/  UIADD3 UR4, UPT, UPT, UR10, UR9, URZ ;  /* 0x000000090a047290 */ /* 0x001fc8000fffe0ff */
[----:B------:R-:W-:-:S09]  /*1500*/  UISETP.GE.AND UP0, UPT, UR8, UR4, UPT ;  /* 0x000000040800728c */ /* 0x000fd2000bf06270 */
[----:B------:R-:W-:Y:S05]  /*1510*/  BRA.U !UP0, `(.L_x_15) ;  /* 0xfffffff908187547 */ /* 0x000fea000b83ffff */
.L_x_12:
[----:B------:R-:W-:-:S04]  /*1520*/  UIMAD UR4, UR12, UR9, URZ ;  /* 0x000000090c0472a4 */ /* 0x000fc8000f8e02ff */
[----:B------:R-:W-:-:S06]  /*1530*/  UIMAD UR4, UR4, 0x3, URZ ;  /* 0x00000003040478a4 */ /* 0x000fcc000f8e02ff */
[----:B0-----:R-:W-:-:S04]  /*1540*/  I2FP.F32.S32 R4, UR4 ;  /* 0x0000000400047c45 */ /* 0x001fc80008201400 */
        /* <DEDUP_REMOVED lines=8> */
[----:B------:R-:W-:-:S07]  /*15d0*/  MOV R6, 0x15f0 ;  /* 0x000015f000067802 */ /* 0x000fce0000000f00 */
[----:B------:R-:W-:Y:S05]  /*15e0*/  CALL.REL.NOINC `($__internal_1_$__cuda_sm3x_div_rn_noftz_f32_slowpath) ;  /* 0x0000000000fc7944 */ /* 0x000fea0003c00000 */
[----:B------:R-:W-:-:S07]  /*15f0*/  MOV R0, R3 ;  /* 0x0000000300007202 */ /* 0x000fce0000000f00 */
.L_x_16:
[----:B------:R-:W-:Y:S01]  /*1600*/  IADD3 R2, PT, PT, R0, -0xd000000, RZ ;  /* 0xf300000000027810 */ /* 0x000fe20007ffe0ff */
[----:B------:R0:W1:Y:S03]  /*1610*/  MUFU.RSQ R3, R0 ;  /* 0x0000000000037308 */ /* 0x0000660000001400 */
[----:B------:R-:W-:-:S13]  /*1620*/  ISETP.GT.U32.AND P0, PT, R2, 0x727fffff, PT ;  /* 0x727fffff0200780c */ /* 0x000fda0003f04070 */
[----:B0-----:R-:W-:Y:S05]  /*1630*/  @!P0 BRA `(.L_x_17) ;  /* 0x00000000000c8947 */ /* 0x001fea0003800000 */
[----:B------:R-:W-:-:S07]  /*1640*/  MOV R4, 0x1660 ;  /* 0x0000166000047802 */ /* 0x000fce0000000f00 */
[----:B-1----:R-:W-:Y:S05]  /*1650*/  CALL.REL.NOINC `($__internal_0_$__cuda_sm20_sqrt_rn_f32_slowpath) ;  /* 0x0000000000807944 */ /* 0x002fea0003c00000 */
[----:B------:R-:W-:Y:S05]  /*1660*/  BRA `(.L_x_18) ;  /* 0x0000000000107947 */ /* 0x000fea0003800000 */
.L_x_17:
[C---:B-1----:R-:W-:Y:S01]  /*1670*/  FMUL.FTZ R5, R3.reuse, R0 ;  /* 0x0000000003057220 */ /* 0x042fe20000410000 */
[----:B------:R-:W-:-:S03]  /*1680*/  FMUL.FTZ R2, R3, 0.5 ;  /* 0x3f00000003027820 */ /* 0x000fc60000410000 */
[----:B------:R-:W-:-:S04]  /*1690*/  FFMA R0, -R5, R5, R0 ;  /* 0x0000000505007223 */ /* 0x000fc80000000100 */
[----:B------:R-:W-:-:S07]  /*16a0*/  FFMA R5, R0, R2, R5 ;  /* 0x0000000200057223 */ /* 0x000fce0000000005 */
.L_x_18:
[----:B------:R-:W0:Y:S02]  /*16b0*/  LDCU UR4, c[0x0][0x3b8] ;  /* 0x00007700ff0477ac */ /* 0x000e240008000800 */
[----:B0-----:R-:W-:-:S04]  /*16c0*/  FSETP.GEU.AND P0, PT, R5, UR4, PT ;  /* 0x0000000405007c0b */ /* 0x001fc8000bf0e000 */
[----:B------:R-:W-:-:S09]  /*16d0*/  FSEL R5, R5, -1, !P0 ;  /* 0xbf80000005057808 */ /* 0x000fd20004000000 */
.L_x_13:
[----:B------:R-:W0:Y:S01]  /*16e0*/  LDCU UR6, c[0x0][0x3a0] ;  /* 0x00007400ff0677ac */ /* 0x000e220008000800 */
[----:B------:R-:W2:Y:S01]  /*16f0*/  LDCU.64 UR4, c[0x0][0x3c8] ;  /* 0x00007900ff0477ac */ /* 0x000ea20008000a00 */
[----:B0-----:R-:W-:-:S04]  /*1700*/  UIMAD UR6, UR10, UR6, UR11 ;  /* 0x000000060a0672a4 */ /* 0x001fc8000f8e020b */
[----:B--2---:R-:W-:-:S06]  /*1710*/  UIMAD.WIDE UR4, UR6, 0x4, UR4 ;  /* 0x00000004060478a5 */ /* 0x004fcc000f8e0204 */
[----:B------:R-:W-:Y:S01]  /*1720*/  IMAD.U32 R2, RZ, RZ, UR4 ;  /* 0x00000004ff027e24 */ /* 0x000fe2000f8e00ff */
[----:B------:R-:W-:-:S05]  /*1730*/  MOV R3, UR5 ;  /* 0x0000000500037c02 */ /* 0x000fca0008000f00 */
[----:B------:R-:W-:Y:S01]  /*1740*/  STG.E desc[UR14][R2.64], R5 ;  /* 0x0000000502007986 */ /* 0x000fe2000c10190e */
[----:B-1-3--:R-:W-:Y:S05]  /*1750*/  EXIT ;  /* 0x000000000000794d */ /* 0x00afea0003800000 */
.L_x_11:
[----:B------:R-:W0:Y:S01]  /*1760*/  LDCU UR7, c[0x0][0x3a0] ;  /* 0x00007400ff0777ac */ /* 0x000e220008000800 */
[----:B------:R-:W-:Y:S01]  /*1770*/  HFMA2 R5, -RZ, RZ, -1.875, 0 ;  /* 0xbf800000ff057431 */ /* 0x000fe200000001ff */
[----:B------:R-:W1:Y:S01]  /*1780*/  LDCU.64 UR4, c[0x0][0x3c0] ;  /* 0x00007800ff0477ac */ /* 0x000e620008000a00 */
[----:B0-----:R-:W-:-:S04]  /*1790*/  UIMAD UR6, UR10, UR7, UR11 ;  /* 0x000000070a0672a4 */ /* 0x001fc8000f8e020b */
[----:B-1----:R-:W-:-:S06]  /*17a0*/  UIMAD.WIDE UR4, UR6, 0x4, UR4 ;  /* 0x00000004060478a5 */ /* 0x002fcc000f8e0204 */
[----:B------:R-:W-:Y:S01]  /*17b0*/  IMAD.U32 R2, RZ, RZ, UR4 ;  /* 0x00000004ff027e24 */ /* 0x000fe2000f8e00ff */
[----:B------:R-:W-:-:S05]  /*17c0*/  MOV R3, UR5 ;  /* 0x0000000500037c02 */ /* 0x000fca0008000f00 */
[----:B------:R0:W-:Y:S02]  /*17d0*/  STG.E desc[UR14][R2.64], R5 ;  /* 0x0000000502007986 */ /* 0x0001e4000c10190e */
.L_x_2:
[----:B------:R-:W1:Y:S01]  /*17e0*/  LDCU.64 UR4, c[0x0][0x3c8] ;  /* 0x00007900ff0477ac */ /* 0x000e620008000a00 */
[----:B0-----:R-:W-:Y:S01]  /*17f0*/  MOV R5, 0xbf800000 ;  /* 0xbf80000000057802 */ /* 0x001fe20000000f00 */
[----:B------:R-:W-:-:S04]  /*1800*/  UIMAD UR6, UR10, UR7, UR11 ;  /* 0x000000070a0672a4 */ /* 0x000fc8000f8e020b */
[----:B-1----:R-:W-:-:S06]  /*1810*/  UIMAD.WIDE UR4, UR6, 0x4, UR4 ;  /* 0x00000004060478a5 */ /* 0x002fcc000f8e0204 */
[----:B------:R-:W-:Y:S01]  /*1820*/  IMAD.U32 R2, RZ, RZ, UR4 ;  /* 0x00000004ff027e24 */ /* 0x000fe2000f8e00ff */
[----:B------:R-:W-:-:S05]  /*1830*/  MOV R3, UR5 ;  /* 0x0000000500037c02 */ /* 0x000fca0008000f00 */
[----:B------:R-:W-:Y:S01]  /*1840*/  STG.E desc[UR14][R2.64], R5 ;  /* 0x0000000502007986 */ /* 0x000fe2000c10190e */
[----:B------:R-:W-:Y:S05]  /*1850*/  EXIT ;  /* 0x000000000000794d */ /* 0x000fea0003800000 */
        .weak           $__internal_0_$__cuda_sm20_sqrt_rn_f32_slowpath
        .type           $__internal_0_$__cuda_sm20_sqrt_rn_f32_slowpath,@function
        .size           $__internal_0_$__cuda_sm20_sqrt_rn_f32_slowpath,($__internal_1_$__cuda_sm3x_div_rn_noftz_f32_slowpath - $__internal_0_$__cuda_sm20_sqrt_rn_f32_slowpath)
$__internal_0_$__cuda_sm20_sqrt_rn_f32_slowpath:
[----:B------:R-:W-:-:S13]  /*1860*/  LOP3.LUT P0, RZ, R0, 0x7fffffff, RZ, 0xc0, !PT ;  /* 0x7fffffff00ff7812 */ /* 0x000fda000780c0ff */
[----:B------:R-:W-:Y:S01]  /*1870*/  @!P0 MOV R2, R0 ;  /* 0x0000000000028202 */ /* 0x000fe20000000f00 */
[----:B------:R-:W-:Y:S06]  /*1880*/  @!P0 BRA `(.L_x_19) ;  /* 0x0000000000448947 */ /* 0x000fec0003800000 */
[----:B------:R-:W-:-:S13]  /*1890*/  FSETP.GEU.FTZ.AND P0, PT, R0, RZ, PT ;  /* 0x000000ff0000720b */ /* 0x000fda0003f1e000 */
[----:B------:R-:W-:Y:S01]  /*18a0*/  @!P0 IMAD.MOV.U32 R2, RZ, RZ, 0x7fffffff ;  /* 0x7fffffffff028424 */ /* 0x000fe200078e00ff */
[----:B------:R-:W-:Y:S06]  /*18b0*/  @!P0 BRA `(.L_x_19) ;  /* 0x0000000000388947 */ /* 0x000fec0003800000 */
[----:B------:R-:W-:-:S13]  /*18c0*/  FSETP.GTU.FTZ.AND P0, PT, |R0|, +INF , PT ;  /* 0x7f8000000000780b */ /* 0x000fda0003f1c200 */
[----:B------:R-:W-:Y:S01]  /*18d0*/  @P0 FADD.FTZ R2, R0, 1 ;  /* 0x3f80000000020421 */ /* 0x000fe20000010000 */
[----:B------:R-:W-:Y:S06]  /*18e0*/  @P0 BRA `(.L_x_19) ;  /* 0x00000000002c0947 */ /* 0x000fec0003800000 */
[----:B------:R-:W-:-:S13]  /*18f0*/  FSETP.NEU.FTZ.AND P0, PT, |R0|, +INF , PT ;  /* 0x7f8000000000780b */ /* 0x000fda0003f1d200 */
[----:B------:R-:W-:Y:S01]  /*1900*/  @!P0 MOV R2, R0 ;  /* 0x0000000000028202 */ /* 0x000fe20000000f00 */
[----:B------:R-:W-:Y:S06]  /*1910*/  @!P0 BRA `(.L_x_19) ;  /* 0x0000000000208947 */ /* 0x000fec0003800000 */
[----:B------:R-:W-:-:S04]  /*1920*/  FFMA R0, R0, 1.84467440737095516160e+19, RZ ;  /* 0x5f80000000007823 */ /* 0x000fc800000000ff */
[----:B------:R-:W0:Y:S02]  /*1930*/  MUFU.RSQ R3, R0 ;  /* 0x0000000000037308 */ /* 0x000e240000001400 */
[----:B0-----:R-:W-:Y:S01]  /*1940*/  FMUL.FTZ R5, R0, R3 ;  /* 0x0000000300057220 */ /* 0x001fe20000410000 */
[----:B------:R-:W-:-:S03]  /*1950*/  FMUL.FTZ R3, R3, 0.5 ;  /* 0x3f00000003037820 */ /* 0x000fc60000410000 */
[----:B------:R-:W-:-:S04]  /*1960*/  FADD.FTZ R2, -R5, -RZ ;  /* 0x800000ff05027221 */ /* 0x000fc80000010100 */
[----:B------:R-:W-:-:S04]  /*1970*/  FFMA R2, R5, R2, R0 ;  /* 0x0000000205027223 */ /* 0x000fc80000000000 */
[----:B------:R-:W-:-:S04]  /*1980*/  FFMA R2, R2, R3, R5 ;  /* 0x0000000302027223 */ /* 0x000fc80000000005 */
[----:B------:R-:W-:-:S07]  /*1990*/  FMUL.FTZ R2, R2, 2.3283064365386962891e-10 ;  /* 0x2f80000002027820 */ /* 0x000fce0000410000 */
.L_x_19:
[----:B------:R-:W-:Y:S01]  /*19a0*/  HFMA2 R3, -RZ, RZ, 0, 0 ;  /* 0x00000000ff037431 */ /* 0x000fe200000001ff */
[----:B------:R-:W-:Y:S01]  /*19b0*/  MOV R5, R2 ;  /* 0x0000000200057202 */ /* 0x000fe20000000f00 */
[----:B------:R-:W-:-:S04]  /*19c0*/  IMAD.MOV.U32 R2, RZ, RZ, R4 ;  /* 0x000000ffff027224 */ /* 0x000fc800078e0004 */
[----:B------:R-:W-:Y:S05]  /*19d0*/  RET.REL.NODEC R2 `(_Z9filteringPfiffiiiiPiS0_fiS_S_) ;  /* 0xffffffe402887950 */ /* 0x000fea0003c3ffff */
        .weak           $__internal_1_$__cuda_sm3x_div_rn_noftz_f32_slowpath
        .type           $__internal_1_$__cuda_sm3x_div_rn_noftz_f32_slowpath,@function
        .size           $__internal_1_$__cuda_sm3x_div_rn_noftz_f32_slowpath,(.L_x_30 - $__internal_1_$__cuda_sm3x_div_rn_noftz_f32_slowpath)
$__internal_1_$__cuda_sm3x_div_rn_noftz_f32_slowpath:
[----:B------:R-:W-:Y:S02]  /*19e0*/  SHF.R.U32.HI R5, RZ, 0x17, R4 ;  /* 0x00000017ff057819 */ /* 0x000fe40000011604 */
[----:B------:R-:W-:Y:S02]  /*19f0*/  SHF.R.U32.HI R3, RZ, 0x17, R17 ;  /* 0x00000017ff037819 */ /* 0x000fe40000011611 */
[----:B------:R-:W-:Y:S02]  /*1a00*/  LOP3.LUT R11, R5, 0xff, RZ, 0xc0, !PT ;  /* 0x000000ff050b7812 */ /* 0x000fe400078ec0ff */
[----:B------:R-:W-:Y:S02]  /*1a10*/  LOP3.LUT R9, R3, 0xff, RZ, 0xc0, !PT ;  /* 0x000000ff03097812 */ /* 0x000fe400078ec0ff */
[----:B------:R-:W-:-:S03]  /*1a20*/  IADD3 R7, PT, PT, R11, -0x1, RZ ;  /* 0xffffffff0b077810 */ /* 0x000fc60007ffe0ff */
[----:B------:R-:W-:Y:S01]  /*1a30*/  VIADD R3, R9, 0xffffffff ;  /* 0xffffffff09037836 */ /* 0x000fe20000000000 */
[----:B------:R-:W-:-:S04]  /*1a40*/  ISETP.GT.U32.AND P0, PT, R7, 0xfd, PT ;  /* 0x000000fd0700780c */ /* 0x000fc80003f04070 */
[----:B------:R-:W-:-:S13]  /*1a50*/  ISETP.GT.U32.OR P0, PT, R3, 0xfd, P0 ;  /* 0x000000fd0300780c */ /* 0x000fda0000704470 */
[----:B------:R-:W-:Y:S01]  /*1a60*/  @!P0 MOV R5, RZ ;  /* 0x000000ff00058202 */ /* 0x000fe20000000f00 */
[----:B------:R-:W-:Y:S06]  /*1a70*/  @!P0 BRA `(.L_x_20) ;  /* 0x00000000005c8947 */ /* 0x000fec0003800000 */
[----:B------:R-:W-:Y:S02]  /*1a80*/  FSETP.GTU.FTZ.AND P0, PT, |R17|, +INF , PT ;  /* 0x7f8000001100780b */ /* 0x000fe40003f1c200 */
[----:B------:R-:W-:-:S04]  /*1a90*/  FSETP.GTU.FTZ.AND P1, PT, |R4|, +INF , PT ;  /* 0x7f8000000400780b */ /* 0x000fc80003f3c200 */
[----:B------:R-:W-:-:S13]  /*1aa0*/  PLOP3.LUT P0, PT, P0, P1, PT, 0xf8, 0x8f ;  /* 0x00000000008f781c */ /* 0x000fda0000703f70 */
[----:B------:R-:W-:Y:S05]  /*1ab0*/  @P0 BRA `(.L_x_21) ;  /* 0x0000000400440947 */ /* 0x000fea0003800000 */
[----:B------:R-:W-:-:S13]  /*1ac0*/  LOP3.LUT P0, RZ, R4, 0x7fffffff, R17, 0xc8, !PT ;  /* 0x7fffffff04ff7812 */ /* 0x000fda000780c811 */
[----:B------:R-:W-:Y:S05]  /*1ad0*/  @!P0 BRA `(.L_x_22) ;  /* 0x0000000400348947 */ /* 0x000fea0003800000 */
[C---:B------:R-:W-:Y:S02]  /*1ae0*/  FSETP.NEU.FTZ.AND P2, PT, |R17|.reuse, +INF , PT ;  /* 0x7f8000001100780b */ /* 0x040fe40003f5d200 */
[----:B------:R-:W-:Y:S02]  /*1af0*/  FSETP.NEU.FTZ.AND P1, PT, |R4|, +INF , PT ;  /* 0x7f8000000400780b */ /* 0x000fe40003f3d200 */
[----:B------:R-:W-:-:S11]  /*1b00*/  FSETP.NEU.FTZ.AND P0, PT, |R17|, +INF , PT ;  /* 0x7f8000001100780b */ /* 0x000fd60003f1d200 */
[----:B------:R-:W-:Y:S05]  /*1b10*/  @!P1 BRA !P2, `(.L_x_22) ;  /* 0x0000000400249947 */ /* 0x000fea0005000000 */
[----:B------:R-:W-:-:S04]  /*1b20*/  LOP3.LUT P2, RZ, R17, 0x7fffffff, RZ, 0xc0, !PT ;  /* 0x7fffffff11ff7812 */ /* 0x000fc8000784c0ff */
[----:B------:R-:W-:-:S13]  /*1b30*/  PLOP3.LUT P1, PT, P1, P2, PT, 0x2f, 0xf2 ;  /* 0x0000000000f2781c */ /* 0x000fda0000f24577 */
[----:B------:R-:W-:Y:S05]  /*1b40*/  @P1 BRA `(.L_x_23) ;  /* 0x0000000400101947 */ /* 0x000fea0003800000 */
[----:B------:R-:W-:-:S04]  /*1b50*/  LOP3.LUT P1, RZ, R4, 0x7fffffff, RZ, 0xc0, !PT ;  /* 0x7fffffff04ff7812 */ /* 0x000fc8000782c0ff */
[----:B------:R-:W-:-:S13]  /*1b60*/  PLOP3.LUT P0, PT, P0, P1, PT, 0x2f, 0xf2 ;  /* 0x0000000000f2781c */ /* 0x000fda0000702577 */
[----:B------:R-:W-:Y:S05]  /*1b70*/  @P0 BRA `(.L_x_24) ;  /* 0x0000000000f80947 */ /* 0x000fea0003800000 */
[----:B------:R-:W-:Y:S02]  /*1b80*/  ISETP.GE.AND P0, PT, R3, RZ, PT ;  /* 0x000000ff0300720c */ /* 0x000fe40003f06270 */
[----:B------:R-:W-:-:S11]  /*1b90*/  ISETP.GE.AND P1, PT, R7, RZ, PT ;  /* 0x000000ff0700720c */ /* 0x000fd60003f26270 */
[----:B------:R-:W-:Y:S01]  /*1ba0*/  @P0 MOV R5, RZ ;  /* 0x000000ff00050202 */ /* 0x000fe20000000f00 */
[----:B------:R-:W-:Y:S02]  /*1bb0*/  @!P0 IMAD.MOV.U32 R5, RZ, RZ, -0x40 ;  /* 0xffffffc0ff058424 */ /* 0x000fe400078e00ff */
[----:B------:R-:W-:Y:S01]  /*1bc0*/  @!P0 FFMA R17, R17, 1.84467440737095516160e+19, RZ ;  /* 0x5f80000011118823 */ /* 0x000fe200000000ff */
[----:B------:R-:W-:Y:S02]  /*1bd0*/  @!P1 FFMA R4, R4, 1.84467440737095516160e+19, RZ ;  /* 0x5f80000004049823 */ /* 0x000fe400000000ff */
[----:B------:R-:W-:-:S07]  /*1be0*/  @!P1 IADD3 R5, PT, PT, R5, 0x40, RZ ;  /* 0x0000004005059810 */ /* 0x000fce0007ffe0ff */
.L_x_20:
[----:B------:R-:W-:-:S04]  /*1bf0*/  LEA R3, R11, 0xc0800000, 0x17 ;  /* 0xc08000000b037811 */ /* 0x000fc800078eb8ff */
[----:B------:R-:W-:Y:S01]  /*1c00*/  IADD3 R7, PT, PT, -R3, R4, RZ ;  /* 0x0000000403077210 */ /* 0x000fe20007ffe1ff */
[----:B------:R-:W-:-:S03]  /*1c10*/  VIADD R4, R9, 0xffffff81 ;  /* 0xffffff8109047836 */ /* 0x000fc60000000000 */
[----:B------:R-:W0:Y:S01]  /*1c20*/  MUFU.RCP R8, R7 ;  /* 0x0000000700087308 */ /* 0x000e220000001000 */
[----:B------:R-:W-:Y:S01]  /*1c30*/  FADD.FTZ R10, -R7, -RZ ;  /* 0x800000ff070a7221 */ /* 0x000fe20000010100 */
[----:B------:R-:W-:-:S03]  /*1c40*/  IMAD R3, R4, -0x800000, R17 ;  /* 0xff80000004037824 */ /* 0x000fc600078e0211 */
[----:B0-----:R-:W-:-:S04]  /*1c50*/  FFMA R9, R8, R10, 1 ;  /* 0x3f80000008097423 */ /* 0x001fc8000000000a */
[----:B------:R-:W-:-:S04]  /*1c60*/  FFMA R13, R8, R9, R8 ;  /* 0x00000009080d7223 */ /* 0x000fc80000000008 */
[----:B------:R-:W-:-:S04]  /*1c70*/  FFMA R8, R3, R13, RZ ;  /* 0x0000000d03087223 */ /* 0x000fc800000000ff */
[----:B------:R-:W-:-:S04]  /*1c80*/  FFMA R9, R10, R8, R3 ;  /* 0x000000080a097223 */ /* 0x000fc80000000003 */
[----:B------:R-:W-:Y:S01]  /*1c90*/  FFMA R12, R13, R9, R8 ;  /* 0x000000090d0c7223 */ /* 0x000fe20000000008 */
[----:B------:R-:W-:-:S03]  /*1ca0*/  IADD3 R8, PT, PT, R4, 0x7f, -R11 ;  /* 0x0000007f04087810 */ /* 0x000fc60007ffe80b */
[----:B------:R-:W-:Y:S01]  /*1cb0*/  FFMA R9, R10, R12, R3 ;  /* 0x0000000c0a097223 */ /* 0x000fe20000000003 */
[----:B------:R-:W-:-:S03]  /*1cc0*/  IADD3 R8, PT, PT, R8, R5, RZ ;  /* 0x0000000508087210 */ /* 0x000fc60007ffe0ff */
[----:B------:R-:W-:-:S05]  /*1cd0*/  FFMA R3, R13, R9, R12 ;  /* 0x000000090d037223 */ /* 0x000fca000000000c */
[----:B------:R-:W-:-:S04]  /*1ce0*/  SHF.R.U32.HI R4, RZ, 0x17, R3 ;  /* 0x00000017ff047819 */ /* 0x000fc80000011603 */
[----:B------:R-:W-:-:S04]  /*1cf0*/  LOP3.LUT R4, R4, 0xff, RZ, 0xc0, !PT ;  /* 0x000000ff04047812 */ /* 0x000fc800078ec0ff */
[----:B------:R-:W-:-:S05]  /*1d00*/  IADD3 R10, PT, PT, R4, R8, RZ ;  /* 0x00000008040a7210 */ /* 0x000fca0007ffe0ff */
[----:B------:R-:W-:-:S05]  /*1d10*/  VIADD R4, R10, 0xffffffff ;  /* 0xffffffff0a047836 */ /* 0x000fca0000000000 */
[----:B------:R-:W-:-:S13]  /*1d20*/  ISETP.GE.U32.AND P0, PT, R4, 0xfe, PT ;  /* 0x000000fe0400780c */ /* 0x000fda0003f06070 */
[----:B------:R-:W-:Y:S05]  /*1d30*/  @!P0 BRA `(.L_x_25) ;  /* 0x0000000000808947 */ /* 0x000fea0003800000 */
[----:B------:R-:W-:-:S13]  /*1d40*/  ISETP.GT.AND P0, PT, R10, 0xfe, PT ;  /* 0x000000fe0a00780c */ /* 0x000fda0003f04270 */
[----:B------:R-:W-:Y:S05]  /*1d50*/  @P0 BRA `(.L_x_26) ;  /* 0x00000000006c0947 */ /* 0x000fea0003800000 */
[----:B------:R-:W-:-:S13]  /*1d60*/  ISETP.GE.AND P0, PT, R10, 0x1, PT ;  /* 0x000000010a00780c */ /* 0x000fda0003f06270 */
[----:B------:R-:W-:Y:S05]  /*1d70*/  @P0 BRA `(.L_x_27) ;  /* 0x0000000000980947 */ /* 0x000fea0003800000 */
[----:B------:R-:W-:Y:S02]  /*1d80*/  ISETP.GE.AND P0, PT, R10, -0x18, PT ;  /* 0xffffffe80a00780c */ /* 0x000fe40003f06270 */
[----:B------:R-:W-:-:S11]  /*1d90*/  LOP3.LUT R3, R3, 0x80000000, RZ, 0xc0, !PT ;  /* 0x8000000003037812 */ /* 0x000fd600078ec0ff */
[----:B------:R-:W-:Y:S05]  /*1da0*/  @!P0 BRA `(.L_x_27) ;  /* 0x00000000008c8947 */ /* 0x000fea0003800000 */
[CCC-:B------:R-:W-:Y:S01]  /*1db0*/  FFMA.RZ R4, R13.reuse, R9.reuse, R12.reuse ;  /* 0x000000090d047223 */ /* 0x1c0fe2000000c00c */
[C---:B------:R-:W-:Y:S01]  /*1dc0*/  IADD3 R8, PT, PT, R10.reuse, 0x20, RZ ;  /* 0x000000200a087810 */ /* 0x040fe20007ffe0ff */
[CCC-:B------:R-:W-:Y:S01]  /*1dd0*/  FFMA.RM R5, R13.reuse, R9.reuse, R12.reuse ;  /* 0x000000090d057223 */ /* 0x1c0fe2000000400c */
[----:B------:R-:W-:Y:S02]  /*1de0*/  ISETP.NE.AND P2, PT, R10, RZ, PT ;  /* 0x000000ff0a00720c */ /* 0x000fe40003f45270 */
[----:B------:R-:W-:Y:S01]  /*1df0*/  LOP3.LUT R7, R4, 0x7fffff, RZ, 0xc0, !PT ;  /* 0x007fffff04077812 */ /* 0x000fe200078ec0ff */
[----:B------:R-:W-:Y:S01]  /*1e00*/  FFMA.RP R4, R13, R9, R12 ;  /* 0x000000090d047223 */ /* 0x000fe2000000800c */
[C---:B------:R-:W-:Y:S02]  /*1e10*/  ISETP.NE.AND P1, PT, R10.reuse, RZ, PT ;  /* 0x000000ff0a00720c */ /* 0x040fe40003f25270 */
[----:B------:R-:W-:Y:S02]  /*1e20*/  LOP3.LUT R7, R7, 0x800000, RZ, 0xfc, !PT ;  /* 0x0080000007077812 */ /* 0x000fe400078efcff */
[----:B------:R-:W-:-:S02]  /*1e30*/  IADD3 R9, PT, PT, -R10, RZ, RZ ;  /* 0x000000ff0a097210 */ /* 0x000fc40007ffe1ff */
[----:B------:R-:W-:Y:S02]  /*1e40*/  SHF.L.U32 R8, R7, R8, RZ ;  /* 0x0000000807087219 */ /* 0x000fe400000006ff */
[----:B------:R-:W-:Y:S02]  /*1e50*/  FSETP.NEU.FTZ.AND P0, PT, R4, R5, PT ;  /* 0x000000050400720b */ /* 0x000fe40003f1d000 */
[----:B------:R-:W-:Y:S02]  /*1e60*/  SEL R4, R9, RZ, P2 ;  /* 0x000000ff09047207 */ /* 0x000fe40001000000 */
[----:B------:R-:W-:Y:S02]  /*1e70*/  ISETP.NE.AND P1, PT, R8, RZ, P1 ;  /* 0x000000ff0800720c */ /* 0x000fe40000f25270 */
[----:B------:R-:W-:Y:S02]  /*1e80*/  SHF.R.U32.HI R4, RZ, R4, R7 ;  /* 0x00000004ff047219 */ /* 0x000fe40000011607 */
[----:B------:R-:W-:-:S02]  /*1e90*/  PLOP3.LUT P0, PT, P0, P1, PT, 0xf8, 0x8f ;  /* 0x00000000008f781c */ /* 0x000fc40000703f70 */
[----:B------:R-:W-:Y:S02]  /*1ea0*/  SHF.R.U32.HI R8, RZ, 0x1, R4 ;  /* 0x00000001ff087819 */ /* 0x000fe40000011604 */
[----:B------:R-:W-:-:S04]  /*1eb0*/  SEL R5, RZ, 0x1, !P0 ;  /* 0x00000001ff057807 */ /* 0x000fc80004000000 */
[----:B------:R-:W-:-:S04]  /*1ec0*/  LOP3.LUT R5, R5, 0x1, R8, 0xf8, !PT ;  /* 0x0000000105057812 */ /* 0x000fc800078ef808 */
[----:B------:R-:W-:-:S05]  /*1ed0*/  LOP3.LUT R5, R5, R4, RZ, 0xc0, !PT ;  /* 0x0000000405057212 */ /* 0x000fca00078ec0ff */
[----:B------:R-:W-:-:S05]  /*1ee0*/  IMAD.IADD R8, R8, 0x1, R5 ;  /* 0x0000000108087824 */ /* 0x000fca00078e0205 */
[----:B------:R-:W-:Y:S01]  /*1ef0*/  LOP3.LUT R3, R8, R3, RZ, 0xfc, !PT ;  /* 0x0000000308037212 */ /* 0x000fe200078efcff */
[----:B------:R-:W-:Y:S06]  /*1f00*/  BRA `(.L_x_27) ;  /* 0x0000000000347947 */ /* 0x000fec0003800000 */
.L_x_26:
[----:B------:R-:W-:-:S04]  /*1f10*/  LOP3.LUT R3, R3, 0x80000000, RZ, 0xc0, !PT ;  /* 0x8000000003037812 */ /* 0x000fc800078ec0ff */
[----:B------:R-:W-:Y:S01]  /*1f20*/  LOP3.LUT R3, R3, 0x7f800000, RZ, 0xfc, !PT ;  /* 0x7f80000003037812 */ /* 0x000fe200078efcff */
[----:B------:R-:W-:Y:S06]  /*1f30*/  BRA `(.L_x_27) ;  /* 0x0000000000287947 */ /* 0x000fec0003800000 */
.L_x_25:
[----:B------:R-:W-:Y:S01]  /*1f40*/  LEA R3, R8, R3, 0x17 ;  /* 0x0000000308037211 */ /* 0x000fe200078eb8ff */
[----:B------:R-:W-:Y:S06]  /*1f50*/  BRA `(.L_x_27) ;  /* 0x0000000000207947 */ /* 0x000fec0003800000 */
.L_x_24:
[----:B------:R-:W-:-:S04]  /*1f60*/  LOP3.LUT R3, R4, 0x80000000, R17, 0x48, !PT ;  /* 0x8000000004037812 */ /* 0x000fc800078e4811 */
[----:B------:R-:W-:Y:S01]  /*1f70*/  LOP3.LUT R3, R3, 0x7f800000, RZ, 0xfc, !PT ;  /* 0x7f80000003037812 */ /* 0x000fe200078efcff */
[----:B------:R-:W-:Y:S06]  /*1f80*/  BRA `(.L_x_27) ;  /* 0x0000000000147947 */ /* 0x000fec0003800000 */
.L_x_23:
[----:B------:R-:W-:Y:S01]  /*1f90*/  LOP3.LUT R3, R4, 0x80000000, R17, 0x48, !PT ;  /* 0x8000000004037812 */ /* 0x000fe200078e4811 */
[----:B------:R-:W-:Y:S06]  /*1fa0*/  BRA `(.L_x_27) ;  /* 0x00000000000c7947 */ /* 0x000fec0003800000 */
.L_x_22:
[----:B------:R-:W0:Y:S01]  /*1fb0*/  MUFU.RSQ R3, -QNAN ;  /* 0xffc0000000037908 */ /* 0x000e220000001400 */
[----:B------:R-:W-:Y:S05]  /*1fc0*/  BRA `(.L_x_27) ;  /* 0x0000000000047947 */ /* 0x000fea0003800000 */
.L_x_21:
[----:B------:R-:W-:-:S07]  /*1fd0*/  FADD.FTZ R3, R17, R4 ;  /* 0x0000000411037221 */ /* 0x000fce0000010000 */
.L_x_27:
[----:B------:R-:W-:-:S04]  /*1fe0*/  HFMA2 R7, -RZ, RZ, 0, 0 ;  /* 0x00000000ff077431 */ /* 0x000fc800000001ff */
[----:B0-----:R-:W-:Y:S05]  /*1ff0*/  RET.REL.NODEC R6 `(_Z9filteringPfiffiiiiPiS0_fiS_S_) ;  /* 0xffffffe006007950 */ /* 0x001fea0003c3ffff */
.L_x_28:
[----:B------:R-:W-:-:S00]  /*2000*/  BRA `(.L_x_28) ;  /* 0xfffffffc00fc7947 */ /* 0x000fc0000383ffff */
[----:B------:R-:W-:-:S00]  /*2010*/  NOP ;  /* 0x0000000000007918 */ /* 0x000fc00000000000 */
        /* <DEDUP_REMOVED lines=14> */
.L_x_30:


//--------------------- .nv.shared.reserved.0     --------------------------
	.section	.nv.shared.reserved.0,"aw",@nobits
	.weak		__nv_reservedSMEM_offset_0_alias
	.size		__nv_reservedSMEM_offset_0_alias, 0, 64
	.other		__nv_reservedSMEM_offset_0_alias,@"STO_CUDA_RESERVED_SHARED STV_DEFAULT"
__nv_reservedSMEM_offset_0_alias:
	.zero		0
	.zero		64


//--------------------- .nv.constant0._Z9filteringPfiffiiiiPiS0_fiS_S_ --------------------------
	.section	.nv.constant0._Z9filteringPfiffiiiiPiS0_fiS_S_,"a",@progbits
	.sectionflags	@""
	.align	4
.nv.constant0._Z9filteringPfiffiiiiPiS0_fiS_S_:
	.zero		976


//--------------------- SYMBOLS --------------------------

	.type		.nv.reservedSmem.offset0,@object
	.size		.nv.reservedSmem.offset0,0x4
